	.target	sm_100a

	.elftype	@"ET_EXEC"


//--------------------- .note.nv.tkinfo           --------------------------
	.section	.note.nv.tkinfo,"",@"SHT_NOTE"
	.sectionflags	@"SHF_NOTE_NV_TKINFO"
	.tkinfo
        /*0018*/ 	.word	0x00000081
        /*0030*/ 	.string	""
        /*0030*/ 	.string	"ptxas-blackwell"
        /*0030*/ 	.string	"Cuda compilation tools, release 12.9, V12.9.86"
        /*0030*/ 	.string	"Build cuda_12.9.r12.9/compiler.36037853_0"
        /*0030*/ 	.string	"-v  -suppress-debug-info  -lineinfo  -arch sm_100a "



//--------------------- .note.nv.cuver            --------------------------
	.section	.note.nv.cuver,"",@"SHT_NOTE"
	.sectionflags	@"SHF_NOTE_NV_CUVER"
        /*0018*/ 	.short	0x0001
        /*001a*/ 	.short	0x0064
        /*001c*/ 	.short	0x0001
        /*001e*/ 	.short	0x0000
        /*0020*/ 	.short	0x0001
        /*0022*/ 	.short	0x0000


//--------------------- .nv.info                  --------------------------
	.section	.nv.info,"",@"SHT_CUDA_INFO"
	.align	4


	//----- nvinfo : EIATTR_REGCOUNT
	.align		4
        /*0000*/ 	.byte	0x04, 0x2f
        /*0002*/ 	.short	(.L_4 - .L_3)
	.align		4
.L_3:
        /*0004*/ 	.word	index@(gluon_tcgen05)
        /*0008*/ 	.word	0x00000019


	//----- nvinfo : EIATTR_FRAME_SIZE
	.align		4
.L_4:
        /*000c*/ 	.byte	0x04, 0x11
        /*000e*/ 	.short	(.L_6 - .L_5)
	.align		4
.L_5:
        /*0010*/ 	.word	index@($__internal_2_$__cuda_sm10x_tcgen05_guardrail_trap_unallocated_columns_being_dealloced)
        /*0014*/ 	.word	0x00000000


	//----- nvinfo : EIATTR_FRAME_SIZE
	.align		4
.L_6:
        /*0018*/ 	.byte	0x04, 0x11
        /*001a*/ 	.short	(.L_8 - .L_7)
	.align		4
.L_7:
        /*001c*/ 	.word	index@($__internal_1_$__cuda_sm10x_tcgen05_guardrail_trap_phase_invalid_during_alloc)
        /*0020*/ 	.word	0x00000000


	//----- nvinfo : EIATTR_FRAME_SIZE
	.align		4
.L_8:
        /*0024*/ 	.byte	0x04, 0x11
        /*0026*/ 	.short	(.L_10 - .L_9)
	.align		4
.L_9:
        /*0028*/ 	.word	index@($__internal_0_$__cuda_sm10x_tcgen05_guardrail_trap_col_being_dealloced_not_returned_by_alloc)
        /*002c*/ 	.word	0x00000000


	//----- nvinfo : EIATTR_FRAME_SIZE
	.align		4
.L_10:
        /*0030*/ 	.byte	0x04, 0x11
        /*0032*/ 	.short	(.L_12 - .L_11)
	.align		4
.L_11:
        /*0034*/ 	.word	index@(gluon_tcgen05)
        /*0038*/ 	.word	0x00000000


	//----- nvinfo : EIATTR_MIN_STACK_SIZE
	.align		4
.L_12:
        /*003c*/ 	.byte	0x04, 0x12
        /*003e*/ 	.short	(.L_14 - .L_13)
	.align		4
.L_13:
        /*0040*/ 	.word	index@(gluon_tcgen05)
        /*0044*/ 	.word	0x00000000
.L_14:


//--------------------- .nv.info.gluon_tcgen05    --------------------------
	.section	.nv.info.gluon_tcgen05,"",@"SHT_CUDA_INFO"
	.sectionflags	@""
	.align	4


	//----- nvinfo : EIATTR_CUDA_API_VERSION
	.align		4
        /*0000*/ 	.byte	0x04, 0x37
        /*0002*/ 	.short	(.L_16 - .L_15)
.L_15:
        /*0004*/ 	.word	0x00000081


	//----- nvinfo : EIATTR_KPARAM_INFO
	.align		4
.L_16:
        /*0008*/ 	.byte	0x04, 0x17
        /*000a*/ 	.short	(.L_18 - .L_17)
.L_17:
        /*000c*/ 	.word	0x00000000
        /*0010*/ 	.short	0x000a
        /*0012*/ 	.short	0x0048
        /*0014*/ 	.byte	0x00, 0xf4, 0x21, 0x00


	//----- nvinfo : EIATTR_KPARAM_INFO
	.align		4
.L_18:
        /*0018*/ 	.byte	0x04, 0x17
        /*001a*/ 	.short	(.L_20 - .L_19)
.L_19:
        /*001c*/ 	.word	0x00000000
        /*0020*/ 	.short	0x0009
        /*0022*/ 	.short	0x0040
        /*0024*/ 	.byte	0x00, 0xf4, 0x21, 0x00


	//----- nvinfo : EIATTR_KPARAM_INFO
	.align		4
.L_20:
        /*0028*/ 	.byte	0x04, 0x17
        /*002a*/ 	.short	(.L_22 - .L_21)
.L_21:
        /*002c*/ 	.word	0x00000000
        /*0030*/ 	.short	0x0008
        /*0032*/ 	.short	0x0038
        /*0034*/ 	.byte	0x00, 0xf0, 0x21, 0x00


	//----- nvinfo : EIATTR_KPARAM_INFO
	.align		4
.L_22:
        /*0038*/ 	.byte	0x04, 0x17
        /*003a*/ 	.short	(.L_24 - .L_23)
.L_23:
        /*003c*/ 	.word	0x00000000
        /*0040*/ 	.short	0x0007
        /*0042*/ 	.short	0x0030
        /*0044*/ 	.byte	0x00, 0xf0, 0x21, 0x00


	//----- nvinfo : EIATTR_KPARAM_INFO
	.align		4
.L_24:
        /*0048*/ 	.byte	0x04, 0x17
        /*004a*/ 	.short	(.L_26 - .L_25)
.L_25:
        /*004c*/ 	.word	0x00000000
        /*0050*/ 	.short	0x0006
        /*0052*/ 	.short	0x0028
        /*0054*/ 	.byte	0x00, 0xf0, 0x21, 0x00


	//----- nvinfo : EIATTR_KPARAM_INFO
	.align		4
.L_26:
        /*0058*/ 	.byte	0x04, 0x17
        /*005a*/ 	.short	(.L_28 - .L_27)
.L_27:
        /*005c*/ 	.word	0x00000000
        /*0060*/ 	.short	0x0005
        /*0062*/ 	.short	0x0020
        /*0064*/ 	.byte	0x00, 0xf0, 0x11, 0x00


	//----- nvinfo : EIATTR_KPARAM_INFO
	.align		4
.L_28:
        /*0068*/ 	.byte	0x04, 0x17
        /*006a*/ 	.short	(.L_30 - .L_29)
.L_29:
        /*006c*/ 	.word	0x00000000
        /*0070*/ 	.short	0x0004
        /*0072*/ 	.short	0x001c
        /*0074*/ 	.byte	0x00, 0xf0, 0x11, 0x00


	//----- nvinfo : EIATTR_KPARAM_INFO
	.align		4
.L_30:
        /*0078*/ 	.byte	0x04, 0x17
        /*007a*/ 	.short	(.L_32 - .L_31)
.L_31:
        /*007c*/ 	.word	0x00000000
        /*0080*/ 	.short	0x0003
        /*0082*/ 	.short	0x0018
        /*0084*/ 	.byte	0x00, 0xf0, 0x11, 0x00


	//----- nvinfo : EIATTR_KPARAM_INFO
	.align		4
.L_32:
        /*0088*/ 	.byte	0x04, 0x17
        /*008a*/ 	.short	(.L_34 - .L_33)
.L_33:
        /*008c*/ 	.word	0x00000000
        /*0090*/ 	.short	0x0002
        /*0092*/ 	.short	0x0010
        /*0094*/ 	.byte	0x00, 0xf4, 0x21, 0x00


	//----- nvinfo : EIATTR_KPARAM_INFO
	.align		4
.L_34:
        /*0098*/ 	.byte	0x04, 0x17
        /*009a*/ 	.short	(.L_36 - .L_35)
.L_35:
        /*009c*/ 	.word	0x00000000
        /*00a0*/ 	.short	0x0001
        /*00a2*/ 	.short	0x0008
        /*00a4*/ 	.byte	0x00, 0xf4, 0x21, 0x00


	//----- nvinfo : EIATTR_KPARAM_INFO
	.align		4
.L_36:
        /*00a8*/ 	.byte	0x04, 0x17
        /*00aa*/ 	.short	(.L_38 - .L_37)
.L_37:
        /*00ac*/ 	.word	0x00000000
        /*00b0*/ 	.short	0x0000
        /*00b2*/ 	.short	0x0000
        /*00b4*/ 	.byte	0x00, 0xf4, 0x21, 0x00


	//----- nvinfo : EIATTR_AT_ENTRY_FRAGMENTS
	.align		4
.L_38:
        /*00b8*/ 	.byte	0x04, 0x4f
        /*00ba*/ 	.short	(.L_40 - .L_39)


	//   ....[0]....
.L_39:
        /*00bc*/ 	.word	0x00000004


	//----- nvinfo : EIATTR_RESERVED_SMEM_USED
	.align		4
.L_40:
        /*00c0*/ 	.byte	0x01, 0x41
	.zero		2


	//----- nvinfo : EIATTR_SPARSE_MMA_MASK
	.align		4
        /*00c4*/ 	.byte	0x03, 0x50
        /*00c6*/ 	.short	0x0000


	//----- nvinfo : EIATTR_TCGEN05_1CTA_USED
	.align		4
        /*00c8*/ 	.byte	0x01, 0x51
	.zero		2


	//----- nvinfo : EIATTR_MAXREG_COUNT
	.align		4
        /*00cc*/ 	.byte	0x03, 0x1b
        /*00ce*/ 	.short	0x00ff


	//----- nvinfo : EIATTR_NUM_BARRIERS
	.align		4
        /*00d0*/ 	.byte	0x02, 0x4c
        /*00d2*/ 	.byte	0x01
	.zero		1


	//----- nvinfo : EIATTR_INT_WARP_WIDE_INSTR_OFFSETS
	.align		4
        /*00d4*/ 	.byte	0x04, 0x31
        /*00d6*/ 	.short	(.L_42 - .L_41)


	//   ....[0]....
.L_41:
        /*00d8*/ 	.word	0x00001750


	//   ....[1]....
        /*00dc*/ 	.word	0x00001770


	//   ....[2]....
        /*00e0*/ 	.word	0x000017f0


	//   ....[3]....
        /*00e4*/ 	.word	0x00001bd0


	//   ....[4]....
        /*00e8*/ 	.word	0x00001c20


	//   ....[5]....
        /*00ec*/ 	.word	0x00001c30


	//   ....[6]....
        /*00f0*/ 	.word	0x00001c60


	//   ....[7]....
        /*00f4*/ 	.word	0x00002060


	//   ....[8]....
        /*00f8*/ 	.word	0x00002070


	//   ....[9]....
        /*00fc*/ 	.word	0x000021e0


	//   ....[10]....
        /*0100*/ 	.word	0x00002240


	//   ....[11]....
        /*0104*/ 	.word	0x00002250


	//   ....[12]....
        /*0108*/ 	.word	0x00002290


	//   ....[13]....
        /*010c*/ 	.word	0x00002750


	//   ....[14]....
        /*0110*/ 	.word	0x00002760


	//   ....[15]....
        /*0114*/ 	.word	0x00002b40


	//   ....[16]....
        /*0118*/ 	.word	0x00002b50


	//   ....[17]....
        /*011c*/ 	.word	0x00002e10


	//   ....[18]....
        /*0120*/ 	.word	0x00002e60


	//----- nvinfo : EIATTR_COOP_GROUP_MASK_REGIDS
	.align		4
.L_42:
        /*0124*/ 	.byte	0x04, 0x29
        /*0126*/ 	.short	(.L_44 - .L_43)


	//   ....[0]....
.L_43:
        /*0128*/ 	.word	0xffffffff


	//   ....[1]....
        /*012c*/ 	.word	0xffffffff


	//   ....[2]....
        /*0130*/ 	.word	0xffffffff


	//   ....[3]....
        /*0134*/ 	.word	0xffffffff


	//   ....[4]....
        /*0138*/ 	.word	0xffffffff


	//   ....[5]....
        /*013c*/ 	.word	0xffffffff


	//   ....[6]....
        /*0140*/ 	.word	0xffffffff


	//   ....[7]....
        /*0144*/ 	.word	0xffffffff


	//   ....[8]....
        /*0148*/ 	.word	0xffffffff


	//   ....[9]....
        /*014c*/ 	.word	0xffffffff


	//----- nvinfo : EIATTR_COOP_GROUP_INSTR_OFFSETS
	.align		4
.L_44:
        /*0150*/ 	.byte	0x04, 0x28
        /*0152*/ 	.short	(.L_46 - .L_45)


	//   ....[0]....
.L_45:
        /*0154*/ 	.word	0x00000050


	//   ....[1]....
        /*0158*/ 	.word	0x00000310


	//   ....[2]....
        /*015c*/ 	.word	0x00000500


	//   ....[3]....
        /*0160*/ 	.word	0x000009a0


	//   ....[4]....
        /*0164*/ 	.word	0x00000ae0


	//   ....[5]....
        /*0168*/ 	.word	0x00000fe0


	//   ....[6]....
        /*016c*/ 	.word	0x00001120


	//   ....[7]....
        /*0170*/ 	.word	0x00001610


	//   ....[8]....
        /*0174*/ 	.word	0x00002ca0


	//   ....[9]....
        /*0178*/ 	.word	0x00002f10


	//----- nvinfo : EIATTR_VRC_CTA_INIT_COUNT
	.align		4
.L_46:
        /*017c*/ 	.byte	0x02, 0x4a
        /*017e*/ 	.byte	0x80
	.zero		1


	//----- nvinfo : EIATTR_MBARRIER_INSTR_OFFSETS
	.align		4
        /*0180*/ 	.byte	0x04, 0x39
        /*0182*/ 	.short	(.L_48 - .L_47)


	//   ....[0]....
.L_47:
        /*0184*/ 	.word	0x00001810
        /*0188*/ 	.word	0x000000ff
        /*018c*/ 	.word	0x00020000
        /*0190*/ 	.short	0x0100
        /*0192*/ 	.byte	0x08
	.zero		1


	//   ....[1]....
        /*0194*/ 	.word	0x00001820
        /*0198*/ 	.word	0x000000ff
        /*019c*/ 	.word	0x00020020
        /*01a0*/ 	.short	0x0100
        /*01a2*/ 	.byte	0x08
	.zero		1


	//   ....[2]....
        /*01a4*/ 	.word	0x000018d0
        /*01a8*/ 	.word	0x000000ff
        /*01ac*/ 	.word	0x00020008
        /*01b0*/ 	.short	0x0100
        /*01b2*/ 	.byte	0x08
	.zero		1


	//   ....[3]....
        /*01b4*/ 	.word	0x000018e0
        /*01b8*/ 	.word	0x000000ff
        /*01bc*/ 	.word	0x00020028
        /*01c0*/ 	.short	0x0100
        /*01c2*/ 	.byte	0x08
	.zero		1


	//   ....[4]....
        /*01c4*/ 	.word	0x000019c0
        /*01c8*/ 	.word	0x000000ff
        /*01cc*/ 	.word	0x00020010
        /*01d0*/ 	.short	0x0100
        /*01d2*/ 	.byte	0x08
	.zero		1


	//   ....[5]....
        /*01d4*/ 	.word	0x000019d0
        /*01d8*/ 	.word	0x000000ff
        /*01dc*/ 	.word	0x00020030
        /*01e0*/ 	.short	0x0100
        /*01e2*/ 	.byte	0x08
	.zero		1


	//   ....[6]....
        /*01e4*/ 	.word	0x00001ae0
        /*01e8*/ 	.word	0x000000ff
        /*01ec*/ 	.word	0x00020018
        /*01f0*/ 	.short	0x0100
        /*01f2*/ 	.byte	0x08
	.zero		1


	//   ....[7]....
        /*01f4*/ 	.word	0x00001af0
        /*01f8*/ 	.word	0x000000ff
        /*01fc*/ 	.word	0x00020038
        /*0200*/ 	.short	0x0100
        /*0202*/ 	.byte	0x08
	.zero		1


	//   ....[8]....
        /*0204*/ 	.word	0x00001cd0
        /*0208*/ 	.word	0x000000ff
        /*020c*/ 	.word	0x00020000
        /*0210*/ 	.short	0x010a
        /*0212*/ 	.byte	0x08
	.zero		1


	//   ....[9]....
        /*0214*/ 	.word	0x000020c0
        /*0218*/ 	.word	0x000000ff
        /*021c*/ 	.word	0x00020020
        /*0220*/ 	.short	0x010a
        /*0222*/ 	.byte	0x08
	.zero		1


	//   ....[10]....
        /*0224*/ 	.word	0x00002300
        /*0228*/ 	.word	0x000000ff
        /*022c*/ 	.word	0x00020000
        /*0230*/ 	.short	0x010a
        /*0232*/ 	.byte	0x2e
	.zero		1


	//   ....[11]....
        /*0234*/ 	.word	0x000027a0
        /*0238*/ 	.word	0x000000ff
        /*023c*/ 	.word	0x00020020
        /*0240*/ 	.short	0x010a
        /*0242*/ 	.byte	0x2e
	.zero		1


	//   ....[12]....
        /*0244*/ 	.word	0x00002870
        /*0248*/ 	.word	0x000000ff
        /*024c*/ 	.word	0x00020000
        /*0250*/ 	.short	0x0108
        /*0252*/ 	.byte	0x08
	.zero		1


	//   ....[13]....
        /*0254*/ 	.word	0x00002880
        /*0258*/ 	.word	0x000000ff
        /*025c*/ 	.word	0x00020020
        /*0260*/ 	.short	0x0108
        /*0262*/ 	.byte	0x08
	.zero		1


	//   ....[14]....
        /*0264*/ 	.word	0x000028d0
        /*0268*/ 	.word	0x000000ff
        /*026c*/ 	.word	0x00020008
        /*0270*/ 	.short	0x0108
        /*0272*/ 	.byte	0x08
	.zero		1


	//   ....[15]....
        /*0274*/ 	.word	0x000028e0
        /*0278*/ 	.word	0x000000ff
        /*027c*/ 	.word	0x00020028
        /*0280*/ 	.short	0x0108
        /*0282*/ 	.byte	0x08
	.zero		1


	//   ....[16]....
        /*0284*/ 	.word	0x00002930
        /*0288*/ 	.word	0x000000ff
        /*028c*/ 	.word	0x00020010
        /*0290*/ 	.short	0x0108
        /*0292*/ 	.byte	0x08
	.zero		1


	//   ....[17]....
        /*0294*/ 	.word	0x00002940
        /*0298*/ 	.word	0x000000ff
        /*029c*/ 	.word	0x00020030
        /*02a0*/ 	.short	0x0108
        /*02a2*/ 	.byte	0x08
	.zero		1


	//   ....[18]....
        /*02a4*/ 	.word	0x00002990
        /*02a8*/ 	.word	0x000000ff
        /*02ac*/ 	.word	0x00020018
        /*02b0*/ 	.short	0x0108
        /*02b2*/ 	.byte	0x08
	.zero		1


	//   ....[19]....
        /*02b4*/ 	.word	0x000029a0
        /*02b8*/ 	.word	0x000000ff
        /*02bc*/ 	.word	0x00020038
        /*02c0*/ 	.short	0x0108
        /*02c2*/ 	.byte	0x08
	.zero		1


	//   ....[20]....
        /*02c4*/ 	.word	0x00002f30
        /*02c8*/ 	.word	0x000000ff
        /*02cc*/ 	.word	0x00020000
        /*02d0*/ 	.short	0x010a
        /*02d2*/ 	.byte	0x08
	.zero		1


	//   ....[21]....
        /*02d4*/ 	.word	0x00002f60
        /*02d8*/ 	.word	0x000000ff
        /*02dc*/ 	.word	0x00020020
        /*02e0*/ 	.short	0x010a
        /*02e2*/ 	.byte	0x08
	.zero		1


	//   ....[22]....
        /*02e4*/ 	.word	0x00002f90
        /*02e8*/ 	.word	0x000000ff
        /*02ec*/ 	.word	0x00020000
        /*02f0*/ 	.short	0x010a
        /*02f2*/ 	.byte	0x2e
	.zero		1


	//   ....[23]....
        /*02f4*/ 	.word	0x00002fc0
        /*02f8*/ 	.word	0x000000ff
        /*02fc*/ 	.word	0x00020020
        /*0300*/ 	.short	0x010a
        /*0302*/ 	.byte	0x2e
	.zero		1


	//----- nvinfo : EIATTR_NUM_MBARRIERS
	.align		4
.L_48:
        /*0304*/ 	.byte	0x03, 0x38
        /*0306*/ 	.short	0x0008


	//----- nvinfo : EIATTR_EXIT_INSTR_OFFSETS
	.align		4
        /*0308*/ 	.byte	0x04, 0x1c
        /*030a*/ 	.short	(.L_50 - .L_49)


	//   ....[0]....
.L_49:
        /*030c*/ 	.word	0x00002f20


	//----- nvinfo : EIATTR_REQNTID
	.align		4
.L_50:
        /*0310*/ 	.byte	0x04, 0x10
        /*0312*/ 	.short	(.L_52 - .L_51)
.L_51:
        /*0314*/ 	.word	0x00000100
        /*0318*/ 	.word	0x00000001
        /*031c*/ 	.word	0x00000001


	//----- nvinfo : EIATTR_CRS_STACK_SIZE
	.align		4
.L_52:
        /*0320*/ 	.byte	0x04, 0x1e
        /*0322*/ 	.short	(.L_54 - .L_53)
.L_53:
        /*0324*/ 	.word	0x00000000


	//----- nvinfo : EIATTR_CBANK_PARAM_SIZE
	.align		4
.L_54:
        /*0328*/ 	.byte	0x03, 0x19
        /*032a*/ 	.short	0x0050


	//----- nvinfo : EIATTR_PARAM_CBANK
	.align		4
        /*032c*/ 	.byte	0x04, 0x0a
        /*032e*/ 	.short	(.L_56 - .L_55)
	.align		4
.L_55:
        /*0330*/ 	.word	index@(.nv.constant0.gluon_tcgen05)
        /*0334*/ 	.short	0x0380
        /*0336*/ 	.short	0x0050


	//----- nvinfo : EIATTR_SW_WAR
	.align		4
.L_56:
        /*0338*/ 	.byte	0x04, 0x36
        /*033a*/ 	.short	(.L_58 - .L_57)
.L_57:
        /*033c*/ 	.word	0x00000008
.L_58:


//--------------------- .nv.compat                --------------------------
	.section	.nv.compat,"",@"SHT_CUDA_COMPAT_INFO"
	.align	4
        /*0000*/ 	.byte	0x02, 0x02, 0x02, 0x00, 0x02, 0x05, 0x05, 0x00, 0x02, 0x03, 0x03, 0x00, 0x02, 0x06, 0x01, 0x00


//--------------------- .nv.callgraph             --------------------------
	.section	.nv.callgraph,"",@"SHT_CUDA_CALLGRAPH"
	.align	4
	.sectionentsize	8
	.align		4
        /*0000*/ 	.word	0x00000000
	.align		4
        /*0004*/ 	.word	0xffffffff
	.align		4
        /*0008*/ 	.word	0x00000000
	.align		4
        /*000c*/ 	.word	0xfffffffe
	.align		4
        /*0010*/ 	.word	0x00000000
	.align		4
        /*0014*/ 	.word	0xfffffffd
	.align		4
        /*0018*/ 	.word	0x00000000
	.align		4
        /*001c*/ 	.word	0xfffffffc


//--------------------- .text.gluon_tcgen05       --------------------------
	.section	.text.gluon_tcgen05,"ax",@progbits
	.align	128
        .global         gluon_tcgen05
        .type           gluon_tcgen05,@function
        .size           gluon_tcgen05,(.L_x_85 - gluon_tcgen05)
        .other          gluon_tcgen05,@"STO_CUDA_ENTRY STV_DEFAULT"
gluon_tcgen05:
.text.gluon_tcgen05:
[----:B------:R-:W1:Y:S01]  /*0000*/  LDC R1, c[0x0][0x37c] ;  /* 0x0000df00ff017b82 */ /* 0x000e620000000800 */
[----:B------:R-:W2:Y:S02]  /*0010*/  S2R R0, SR_TID.X ;  /* 0x0000000000007919 */ /* 0x000ea40000002100 */
[----:B--2---:R-:W-:-:S13]  /*0020*/  ISETP.GE.U32.AND P2, PT, R0, 0x20, PT ;  /* 0x000000200000780c */ /* 0x004fda0003f46070 */
[----:B------:R-:W-:Y:S05]  /*0030*/  @P2 BRA `(.L_x_0) ;  /* 0x0000000000b82947 */ /* 0x000fea0003800000 */
[----:B------:R-:W2:Y:S01]  /*0040*/  S2UR UR6, SR_CgaCtaId ;  /* 0x00000000000679c3 */ /* 0x000ea20000008800 */
[----:B------:R-:W-:Y:S01]  /*0050*/  NOP ;  /* 0x0000000000007918 */ /* 0x000fe20000000000 */
[----:B------:R-:W-:Y:S02]  /*0060*/  UMOV UR4, 0x40 ;  /* 0x0000004000047882 */ /* 0x000fe40000000000 */
[----:B--2---:R-:W-:-:S09]  /*0070*/  ULEA UR4, UR6, UR4, 0x18 ;  /* 0x0000000406047291 */ /* 0x004fd2000f8ec0ff */
[----:B------:R-:W2:Y:S01]  /*0080*/  LDS.U8 R2, [UR4] ;  /* 0x00000004ff027984 */ /* 0x000ea20008000000 */
[----:B------:R-:W-:Y:S02]  /*0090*/  UMOV UR4, 0x400 ;  /* 0x0000040000047882 */ /* 0x000fe40000000000 */
[----:B------:R-:W-:Y:S01]  /*00a0*/  ULEA UR4, UR6, UR4, 0x18 ;  /* 0x0000000406047291 */ /* 0x000fe2000f8ec0ff */
[----:B--2---:R-:W-:-:S13]  /*00b0*/  ISETP.NE.AND P0, PT, R2, RZ, PT ;  /* 0x000000ff0200720c */ /* 0x004fda0003f05270 */
[----:B------:R-:W-:Y:S05]  /*00c0*/  @P0 BRA `(.L_x_1) ;  /* 0x00000000007c0947 */ /* 0x000fea0003800000 */
[----:B------:R-:W-:-:S13]  /*00d0*/  ELECT P0, URZ, PT ;  /* 0x0000000000ff782f */ /* 0x000fda0003800000 */
[----:B------:R-:W-:Y:S05]  /*00e0*/  @!P0 BRA `(.L_x_2) ;  /* 0x0000000000848947 */ /* 0x000fea0003800000 */
[----:B------:R-:W-:Y:S01]  /*00f0*/  UMOV UR5, 0x2 ;  /* 0x0000000200057882 */ /* 0x000fe20000000000 */
[----:B------:R-:W-:Y:S02]  /*0100*/  IMAD.MOV.U32 R5, RZ, RZ, 0x1 ;  /* 0x00000001ff057424 */ /* 0x000fe400078e00ff */
[----:B------:R-:W-:Y:S02]  /*0110*/  IMAD.MOV.U32 R3, RZ, RZ, 0x3 ;  /* 0x00000003ff037424 */ /* 0x000fe400078e00ff */
[----:B------:R-:W-:Y:S04]  /*0120*/  DEPBAR.LE SB2, 0x36 ;  /* 0x0000ad800000791a */ /* 0x000fe80000000000 */
[----:B------:R-:W2:Y:S02]  /*0130*/  UTCATOMSWS.FIND_AND_SET.ALIGN UP0, UR5, UR5 ;  /* 0x00000005000575e3 */ /* 0x000ea40008000800 */
[----:B--2---:R-:W-:-:S04]  /*0140*/  PLOP3.LUT P0, PT, PT, PT, UP0, 0x80, 0x8 ;  /* 0x000000000008781c */ /* 0x004fc80003f0f008 */
[----:B------:R-:W-:-:S04]  /*0150*/  SEL R2, RZ, 0xffffffff, !P0 ;  /* 0xffffffffff027807 */ /* 0x000fc80004000000 */
[----:B------:R-:W-:Y:S01]  /*0160*/  ISETP.NE.AND P0, PT, R2, RZ, PT ;  /* 0x000000ff0200720c */ /* 0x000fe20003f05270 */
[----:B------:R-:W-:-:S12]  /*0170*/  IMAD.U32 R2, RZ, RZ, UR5 ;  /* 0x00000005ff027e24 */ /* 0x000fd8000f8e00ff */
[----:B------:R-:W-:Y:S05]  /*0180*/  @P0 BRA `(.L_x_3) ;  /* 0x0000000000240947 */ /* 0x000fea0003800000 */
.L_x_4:
[----:B------:R-:W-:Y:S05]  /*0190*/  NANOSLEEP 0x64 ;  /* 0x000000640000795d */ /* 0x000fea0003800000 */
[----:B------:R-:W-:-:S05]  /*01a0*/  UMOV UR5, 0x2 ;  /* 0x0000000200057882 */ /* 0x000fca0000000000 */
[----:B------:R-:W-:Y:S04]  /*01b0*/  DEPBAR.LE SB2, 0x36 ;  /* 0x0000ad800000791a */ /* 0x000fe80000000000 */
[----:B------:R-:W2:Y:S02]  /*01c0*/  UTCATOMSWS.FIND_AND_SET.ALIGN UP0, UR5, UR5 ;  /* 0x00000005000575e3 */ /* 0x000ea40008000800 */
[----:B--2---:R-:W-:-:S04]  /*01d0*/  PLOP3.LUT P0, PT, PT, PT, UP0, 0x80, 0x8 ;  /* 0x000000000008781c */ /* 0x004fc80003f0f008 */
[----:B------:R-:W-:-:S04]  /*01e0*/  SEL R2, RZ, 0xffffffff, !P0 ;  /* 0xffffffffff027807 */ /* 0x000fc80004000000 */
[----:B------:R-:W-:Y:S01]  /*01f0*/  ISETP.NE.AND P0, PT, R2, RZ, PT ;  /* 0x000000ff0200720c */ /* 0x000fe20003f05270 */
[----:B------:R-:W-:-:S12]  /*0200*/  IMAD.U32 R2, RZ, RZ, UR5 ;  /* 0x00000005ff027e24 */ /* 0x000fd8000f8e00ff */
[----:B------:R-:W-:Y:S05]  /*0210*/  @!P0 BRA `(.L_x_4) ;  /* 0xfffffffc00dc8947 */ /* 0x000fea000383ffff */
.L_x_3:
[C---:B------:R-:W-:Y:S01]  /*0220*/  VIADD R4, R2.reuse, 0x10 ;  /* 0x0000001002047836 */ /* 0x040fe20000000000 */
[----:B------:R-:W-:Y:S01]  /*0230*/  UMOV UR5, 0x50 ;  /* 0x0000005000057882 */ /* 0x000fe20000000000 */
[----:B------:R-:W-:Y:S01]  /*0240*/  SHF.L.U32 R3, R3, R2, RZ ;  /* 0x0000000203037219 */ /* 0x000fe200000006ff */
[----:B------:R-:W-:Y:S01]  /*0250*/  ULEA UR5, UR6, UR5, 0x18 ;  /* 0x0000000506057291 */ /* 0x000fe2000f8ec0ff */
[----:B------:R-:W-:Y:S01]  /*0260*/  IMAD.SHL.U32 R2, R2, 0x20, RZ ;  /* 0x0000002002027824 */ /* 0x000fe200078e00ff */
[----:B------:R-:W-:-:S04]  /*0270*/  SHF.L.U32 R4, R5, R4, RZ ;  /* 0x0000000405047219 */ /* 0x000fc800000006ff */
[----:B------:R-:W-:-:S05]  /*0280*/  LOP3.LUT R3, R4, R3, RZ, 0xfc, !PT ;  /* 0x0000000304037212 */ /* 0x000fca00078efcff */
[----:B------:R2:W-:Y:S04]  /*0290*/  ATOMS.OR RZ, [UR5], R3 ;  /* 0x00000003ffff798c */ /* 0x0005e8000b000005 */
[----:B------:R2:W-:Y:S01]  /*02a0*/  STS [UR4], R2 ;  /* 0x00000002ff007988 */ /* 0x0005e20008000804 */
[----:B------:R-:W-:Y:S05]  /*02b0*/  BRA `(.L_x_2) ;  /* 0x0000000000107947 */ /* 0x000fea0003800000 */
.L_x_1:
[----:B------:R-:W-:Y:S01]  /*02c0*/  IMAD.MOV.U32 R3, RZ, RZ, -0x1 ;  /* 0xffffffffff037424 */ /* 0x000fe200078e00ff */
[----:B------:R-:W-:-:S04]  /*02d0*/  MOV R2, 0x300 ;  /* 0x0000030000027802 */ /* 0x000fc80000000f00 */
[----:B------:R2:W-:Y:S03]  /*02e0*/  STS [UR4], R3 ;  /* 0x00000003ff007988 */ /* 0x0005e60008000804 */
[----:B-12---:R-:W-:Y:S05]  /*02f0*/  CALL.REL.NOINC `($__internal_1_$__cuda_sm10x_tcgen05_guardrail_trap_phase_invalid_during_alloc) ;  /* 0x0000002c00487944 */ /* 0x006fea0003c00000 */
.L_x_2:
[----:B------:R-:W-:Y:S05]  /*0300*/  WARPSYNC.ALL ;  /* 0x0000000000007948 */ /* 0x000fea0003800000 */
[----:B------:R-:W-:Y:S01]  /*0310*/  NOP ;  /* 0x0000000000007918 */ /* 0x000fe20000000000 */
.L_x_0:
[----:B------:R-:W3:Y:S08]  /*0320*/  S2UR UR4, SR_CgaCtaId ;  /* 0x00000000000479c3 */ /* 0x000ef00000008800 */
[----:B------:R-:W-:Y:S01]  /*0330*/  BAR.SYNC.DEFER_BLOCKING 0x0 ;  /* 0x0000000000007b1d */ /* 0x000fe20000010000 */
[----:B------:R-:W-:-:S05]  /*0340*/  LOP3.LUT R20, R0, 0xff, RZ, 0xc0, !PT ;  /* 0x000000ff00147812 */ /* 0x000fca00078ec0ff */
[----:B------:R-:W-:Y:S02]  /*0350*/  UMOV UR8, 0x400 ;  /* 0x0000040000087882 */ /* 0x000fe40000000000 */
[----:B--2---:R-:W2:Y:S08]  /*0360*/  LDC R3, c[0x0][0x398] ;  /* 0x0000e600ff037b82 */ /* 0x004eb00000000800 */
[----:B------:R-:W4:Y:S01]  /*0370*/  LDC R6, c[0x0][0x3a0] ;  /* 0x0000e800ff067b82 */ /* 0x000f220000000800 */
[----:B---3--:R-:W-:-:S07]  /*0380*/  ULEA UR8, UR4, UR8, 0x18 ;  /* 0x0000000804087291 */ /* 0x008fce000f8ec0ff */
[----:B------:R-:W3:Y:S02]  /*0390*/  S2UR UR15, SR_CTAID.Y ;  /* 0x00000000000f79c3 */ /* 0x000ee40000002600 */
[----:B------:R-:W5:Y:S06]  /*03a0*/  LDS R4, [UR8] ;  /* 0x00000008ff047984 */ /* 0x000f6c0008000800 */
[----:B------:R-:W-:Y:S06]  /*03b0*/  BAR.SYNC.DEFER_BLOCKING 0x0 ;  /* 0x0000000000007b1d */ /* 0x000fec0000010000 */
[----:B------:R-:W-:Y:S05]  /*03c0*/  @P2 BRA `(.L_x_5) ;  /* 0x0000000000182947 */ /* 0x000fea0003800000 */
[----:B------:R-:W-:Y:S01]  /*03d0*/  ELECT P0, URZ, PT ;  /* 0x0000000000ff782f */ /* 0x000fe20003800000 */
[----:B------:R-:W-:Y:S01]  /*03e0*/  IMAD.MOV.U32 R2, RZ, RZ, 0x1 ;  /* 0x00000001ff027424 */ /* 0x000fe200078e00ff */
[----:B------:R-:W-:Y:S01]  /*03f0*/  UMOV UR5, 0x40 ;  /* 0x0000004000057882 */ /* 0x000fe20000000000 */
[----:B------:R-:W-:Y:S01]  /*0400*/  UVIRTCOUNT.DEALLOC.SMPOOL 0x80 ;  /* 0x000000800000784c */ /* 0x000fe20000000000 */
[----:B------:R-:W-:-:S09]  /*0410*/  ULEA UR5, UR4, UR5, 0x18 ;  /* 0x0000000504057291 */ /* 0x000fd2000f8ec0ff */
[----:B------:R5:W-:Y:S03]  /*0420*/  @P0 STS.U8 [UR5], R2 ;  /* 0x00000002ff000988 */ /* 0x000be60008000005 */
.L_x_5:
[----:B------:R-:W5:Y:S01]  /*0430*/  S2UR UR4, SR_CTAID.Z ;  /* 0x00000000000479c3 */ /* 0x000f620000002700 */
[----:B------:R-:W4:Y:S01]  /*0440*/  LDCU UR5, c[0x0][0x370] ;  /* 0x00006e00ff0577ac */ /* 0x000f220008000800 */
[C---:B------:R-:W-:Y:S01]  /*0450*/  ISETP.GE.U32.AND P0, PT, R20.reuse, 0x20, PT ;  /* 0x000000201400780c */ /* 0x040fe20003f06070 */
[----:B--2--5:R-:W-:Y:S01]  /*0460*/  VIADD R2, R3, 0xffffffff ;  /* 0xffffffff03027836 */ /* 0x024fe20000000000 */
[C---:B------:R-:W-:Y:S01]  /*0470*/  ISETP.NE.U32.AND P3, PT, R20.reuse, RZ, PT ;  /* 0x000000ff1400720c */ /* 0x040fe20003f65070 */
[----:B------:R-:W2:Y:S01]  /*0480*/  LDCU UR6, c[0x0][0x374] ;  /* 0x00006e80ff0677ac */ /* 0x000ea20008000800 */
[----:B------:R-:W-:Y:S01]  /*0490*/  LEA R7, R20, UR8, 0x2 ;  /* 0x0000000814077c11 */ /* 0x000fe2000f8e10ff */
[----:B----4-:R-:W-:Y:S01]  /*04a0*/  VIADD R11, R6, 0xffffffff ;  /* 0xffffffff060b7836 */ /* 0x010fe20000000000 */
[----:B------:R-:W4:Y:S01]  /*04b0*/  S2UR UR14, SR_CTAID.X ;  /* 0x00000000000e79c3 */ /* 0x000f220000002500 */
[----:B------:R-:W5:Y:S01]  /*04c0*/  LDCU.64 UR12, c[0x0][0x3c0] ;  /* 0x00007800ff0c77ac */ /* 0x000f620008000a00 */
[----:B------:R-:W-:Y:S01]  /*04d0*/  R2UR UR11, R4 ;  /* 0x00000000040b72ca */ /* 0x000fe200000e0000 */
[----:B------:R-:W-:Y:S04]  /*04e0*/  BSSY.RECONVERGENT B0, `(.L_x_6) ;  /* 0x0000011000007945 */ /* 0x000fe80003800200 */
[----:B------:R3:W-:Y:S01]  /*04f0*/  @!P0 STS [R7], RZ ;  /* 0x000000ff07008388 */ /* 0x0007e20000000800 */
[----:B------:R-:W-:-:S03]  /*0500*/  NOP ;  /* 0x0000000000007918 */ /* 0x000fc60000000000 */
[----:B------:R3:W-:Y:S02]  /*0510*/  @!P3 STS [UR8+0x24], R2 ;  /* 0x00002402ff00b988 */ /* 0x0007e40008000808 */
[----:B--23--:R-:W-:Y:S02]  /*0520*/  UIMAD UR4, UR4, UR6, UR15 ;  /* 0x00000006040472a4 */ /* 0x00cfe4000f8e020f */
[----:B------:R2:W-:Y:S02]  /*0530*/  @!P3 STS [UR8+0x20], R11 ;  /* 0x0000200bff00b988 */ /* 0x0005e40008000808 */
[----:B----4-:R-:W-:-:S04]  /*0540*/  UIMAD UR4, UR4, UR5, UR14 ;  /* 0x00000005040472a4 */ /* 0x010fc8000f8e020e */
[----:B------:R-:W-:-:S04]  /*0550*/  UIMAD UR4, UR4, 0x180, URZ ;  /* 0x00000180040478a4 */ /* 0x000fc8000f8e02ff */
[----:B-----5:R-:W-:-:S04]  /*0560*/  UIADD3 UR6, UP0, UPT, UR4, UR12, URZ ;  /* 0x0000000c04067290 */ /* 0x020fc8000ff1e0ff */
[----:B------:R-:W-:Y:S01]  /*0570*/  ULEA.HI.X.SX32 UR7, UR4, UR13, 0x1, UP0 ;  /* 0x0000000d04077291 */ /* 0x000fe200080f0eff */
[----:B--2---:R-:W-:Y:S11]  /*0580*/  @P3 BRA `(.L_x_7) ;  /* 0x0000000000183947 */ /* 0x004ff60003800000 */
[----:B------:R-:W2:Y:S01]  /*0590*/  LDS R3, [UR8+0x8] ;  /* 0x00000808ff037984 */ /* 0x000ea20008000800 */
[----:B------:R-:W3:Y:S01]  /*05a0*/  LDC.64 R8, c[0x0][0x380] ;  /* 0x0000e000ff087b82 */ /* 0x000ee20000000a00 */
[----:B------:R-:W-:Y:S02]  /*05b0*/  IMAD.MOV.U32 R4, RZ, RZ, 0x70 ;  /* 0x00000070ff047424 */ /* 0x000fe400078e00ff */
[----:B---3--:R3:W-:Y:S03]  /*05c0*/  STS.64 [UR8], R8 ;  /* 0x00000008ff007988 */ /* 0x0087e60008000a08 */
[----:B--2---:R-:W-:-:S05]  /*05d0*/  LOP3.LUT R3, R3, 0x10, R4, 0xd8, !PT ;  /* 0x0000001003037812 */ /* 0x004fca00078ed804 */
[----:B------:R3:W-:Y:S02]  /*05e0*/  STS [UR8+0x8], R3 ;  /* 0x00000803ff007988 */ /* 0x0007e40008000808 */
.L_x_7:
[----:B------:R-:W-:Y:S05]  /*05f0*/  BSYNC.RECONVERGENT B0 ;  /* 0x0000000000007941 */ /* 0x000fea0003800200 */
.L_x_6:
[----:B------:R-:W-:Y:S04]  /*0600*/  BSSY.RECONVERGENT B0, `(.L_x_8) ;  /* 0x000000a000007945 */ /* 0x000fe80003800200 */
[----:B------:R-:W-:Y:S05]  /*0610*/  @P3 BRA `(.L_x_9) ;  /* 0x0000000000203947 */ /* 0x000fea0003800000 */
[----:B---3--:R-:W2:Y:S01]  /*0620*/  LDS R3, [UR8+0x34] ;  /* 0x00003408ff037984 */ /* 0x008ea20008000800 */
[----:B------:R-:W-:Y:S02]  /*0630*/  IMAD.MOV.U32 R4, RZ, RZ, 0x3f000000 ;  /* 0x3f000000ff047424 */ /* 0x000fe400078e00ff */
[----:B------:R-:W-:Y:S01]  /*0640*/  @!P3 IMAD.MOV.U32 R5, RZ, RZ, 0x3f ;  /* 0x0000003fff05b424 */ /* 0x000fe200078e00ff */
[----:B------:R-:W3:Y:S02]  /*0650*/  @!P3 LDS R8, [UR8+0x38] ;  /* 0x00003808ff08b984 */ /* 0x000ee40008000800 */
[----:B--2---:R-:W-:Y:S02]  /*0660*/  LOP3.LUT R3, R3, 0xff000000, R4, 0xb8, !PT ;  /* 0xff00000003037812 */ /* 0x004fe400078eb804 */
[----:B---3--:R-:W-:-:S03]  /*0670*/  @!P3 LOP3.LUT R4, R8, 0xff, R5, 0xb8, !PT ;  /* 0x000000ff0804b812 */ /* 0x008fc600078eb805 */
[----:B------:R2:W-:Y:S04]  /*0680*/  STS [UR8+0x34], R3 ;  /* 0x00003403ff007988 */ /* 0x0005e80008000808 */
[----:B------:R2:W-:Y:S02]  /*0690*/  @!P3 STS [UR8+0x38], R4 ;  /* 0x00003804ff00b988 */ /* 0x0005e40008000808 */
.L_x_9:
[----:B------:R-:W-:Y:S05]  /*06a0*/  BSYNC.RECONVERGENT B0 ;  /* 0x0000000000007941 */ /* 0x000fea0003800200 */
.L_x_8:
[----:B------:R-:W-:Y:S04]  /*06b0*/  BSSY.RECONVERGENT B0, `(.L_x_10) ;  /* 0x000000e000007945 */ /* 0x000fe80003800200 */
[----:B------:R-:W-:Y:S05]  /*06c0*/  @P3 BRA `(.L_x_11) ;  /* 0x0000000000303947 */ /* 0x000fea0003800000 */
[----:B--2---:R-:W2:Y:S01]  /*06d0*/  LDS R4, [UR8+0x34] ;  /* 0x00003408ff047984 */ /* 0x004ea20008000800 */
[----:B------:R-:W4:Y:S03]  /*06e0*/  LDC.64 R12, c[0x0][0x3a8] ;  /* 0x0000ea00ff0c7b82 */ /* 0x000f260000000a00 */
[----:B---3--:R-:W3:Y:S01]  /*06f0*/  LDS R3, [UR8+0x1c] ;  /* 0x00001c08ff037984 */ /* 0x008ee20008000800 */
[C---:B----4-:R-:W-:Y:S01]  /*0700*/  SHF.L.U64.HI R8, R12.reuse, 0x1, R13 ;  /* 0x000000010c087819 */ /* 0x050fe2000001020d */
[----:B------:R-:W-:-:S03]  /*0710*/  IMAD.SHL.U32 R5, R12, 0x2, RZ ;  /* 0x000000020c057824 */ /* 0x000fc600078e00ff */
[--C-:B------:R-:W-:Y:S02]  /*0720*/  SHF.R.U32.HI R10, RZ, 0x4, R8.reuse ;  /* 0x00000004ff0a7819 */ /* 0x100fe40000011608 */
[----:B------:R-:W-:-:S05]  /*0730*/  SHF.R.U64 R5, R5, 0x4, R8 ;  /* 0x0000000405057819 */ /* 0x000fca0000001208 */
[----:B------:R4:W-:Y:S01]  /*0740*/  STS [UR8+0xc], R5 ;  /* 0x00000c05ff007988 */ /* 0x0009e20008000808 */
[----:B--2---:R-:W-:Y:S02]  /*0750*/  LOP3.LUT R4, R4, 0x7, RZ, 0xb8, !PT ;  /* 0x0000000704047812 */ /* 0x004fe400078eb8ff */
[----:B---3--:R-:W-:-:S03]  /*0760*/  LOP3.LUT R3, R3, 0xf, R10, 0xb8, !PT ;  /* 0x0000000f03037812 */ /* 0x008fc600078eb80a */
[----:B------:R4:W-:Y:S04]  /*0770*/  STS [UR8+0x34], R4 ;  /* 0x00003404ff007988 */ /* 0x0009e80008000808 */
[----:B------:R4:W-:Y:S02]  /*0780*/  STS [UR8+0x1c], R3 ;  /* 0x00001c03ff007988 */ /* 0x0009e40008000808 */
.L_x_11:
[----:B------:R-:W-:Y:S05]  /*0790*/  BSYNC.RECONVERGENT B0 ;  /* 0x0000000000007941 */ /* 0x000fea0003800200 */
.L_x_10:
[----:B------:R-:W-:Y:S04]  /*07a0*/  BSSY.RECONVERGENT B1, `(.L_x_12) ;  /* 0x000001a000017945 */ /* 0x000fe80003800200 */
[----:B------:R-:W-:Y:S04]  /*07b0*/  BSSY.RELIABLE B0, `(.L_x_13) ;  /* 0x0000015000007945 */ /* 0x000fe80003800100 */
[----:B------:R-:W-:Y:S05]  /*07c0*/  @P3 BRA `(.L_x_14) ;  /* 0x0000000000203947 */ /* 0x000fea0003800000 */
[----:B--234-:R-:W2:Y:S02]  /*07d0*/  LDS R3, [UR8+0x34] ;  /* 0x00003408ff037984 */ /* 0x01cea40008000800 */
[----:B--2---:R-:W-:-:S05]  /*07e0*/  LOP3.LUT R3, R3, 0x38, RZ, 0xb8, !PT ;  /* 0x0000003803037812 */ /* 0x004fca00078eb8ff */
[----:B------:R2:W-:Y:S01]  /*07f0*/  STS [UR8+0x34], R3 ;  /* 0x00003403ff007988 */ /* 0x0005e20008000808 */
[----:B------:R-:W-:Y:S05]  /*0800*/  @P3 BRA `(.L_x_15) ;  /* 0x0000000000203947 */ /* 0x000fea0003800000 */
[----:B--2---:R-:W2:Y:S01]  /*0810*/  LDS R3, [UR8+0x8] ;  /* 0x00000808ff037984 */ /* 0x004ea20008000800 */
[----:B------:R-:W-:-:S05]  /*0820*/  IMAD.MOV.U32 R4, RZ, RZ, 0x780 ;  /* 0x00000780ff047424 */ /* 0x000fca00078e00ff */
[----:B--2---:R-:W-:-:S05]  /*0830*/  LOP3.LUT R3, R3, 0x300, R4, 0xd8, !PT ;  /* 0x0000030003037812 */ /* 0x004fca00078ed804 */
[----:B------:R5:W-:Y:S02]  /*0840*/  STS [UR8+0x8], R3 ;  /* 0x00000803ff007988 */ /* 0x000be40008000808 */
.L_x_14:
[----:B------:R-:W-:Y:S05]  /*0850*/  @P3 BRA `(.L_x_16) ;  /* 0x0000000000283947 */ /* 0x000fea0003800000 */
[----:B--2345:R-:W2:Y:S02]  /*0860*/  LDS R3, [UR8+0x8] ;  /* 0x00000808ff037984 */ /* 0x03cea40008000800 */
[----:B--2---:R-:W-:-:S05]  /*0870*/  LOP3.LUT R3, R3, 0x1800, RZ, 0xb8, !PT ;  /* 0x0000180003037812 */ /* 0x004fca00078eb8ff */
[----:B------:R3:W-:Y:S02]  /*0880*/  STS [UR8+0x8], R3 ;  /* 0x00000803ff007988 */ /* 0x0007e40008000808 */
.L_x_15:
[----:B------:R-:W-:Y:S05]  /*0890*/  @P3 BREAK.RELIABLE B0 ;  /* 0x0000000000003942 */ /* 0x000fea0003800100 */
[----:B------:R-:W-:Y:S05]  /*08a0*/  @P3 BRA `(.L_x_17) ;  /* 0x0000000000243947 */ /* 0x000fea0003800000 */
[----:B------:R-:W4:Y:S01]  /*08b0*/  LDS R4, [UR8+0x8] ;  /* 0x00000808ff047984 */ /* 0x000f220008000800 */
[----:B--23--:R-:W-:-:S05]  /*08c0*/  IMAD.MOV.U32 R3, RZ, RZ, 0x6000 ;  /* 0x00006000ff037424 */ /* 0x00cfca00078e00ff */
[----:B----4-:R-:W-:-:S04]  /*08d0*/  LOP3.LUT R3, R4, 0x6000, R3, 0xd8, !PT ;  /* 0x0000600004037812 */ /* 0x010fc800078ed803 */
[----:B------:R-:W-:-:S05]  /*08e0*/  LOP3.LUT R3, R3, 0x400000, RZ, 0xb8, !PT ;  /* 0x0040000003037812 */ /* 0x000fca00078eb8ff */
[----:B------:R2:W-:Y:S02]  /*08f0*/  STS [UR8+0x8], R3 ;  /* 0x00000803ff007988 */ /* 0x0005e40008000808 */
.L_x_16:
[----:B------:R-:W-:Y:S05]  /*0900*/  BSYNC.RELIABLE B0 ;  /* 0x0000000000007941 */ /* 0x000fea0003800100 */
.L_x_13:
[----:B--2345:R-:W2:Y:S02]  /*0910*/  @!P3 LDS R3, [UR8+0x8] ;  /* 0x00000808ff03b984 */ /* 0x03cea40008000800 */
[----:B--2---:R-:W-:-:S05]  /*0920*/  @!P3 LOP3.LUT R3, R3, 0x8000, RZ, 0xb8, !PT ;  /* 0x000080000303b812 */ /* 0x004fca00078eb8ff */
[----:B------:R4:W-:Y:S02]  /*0930*/  @!P3 STS [UR8+0x8], R3 ;  /* 0x00000803ff00b988 */ /* 0x0009e40008000808 */
.L_x_17:
[----:B------:R-:W-:Y:S05]  /*0940*/  BSYNC.RECONVERGENT B1 ;  /* 0x0000000000017941 */ /* 0x000fea0003800200 */
.L_x_12:
[----:B------:R-:W-:Y:S05]  /*0950*/  WARPSYNC.ALL ;  /* 0x0000000000007948 */ /* 0x000fea0003800000 */
[----:B------:R-:W-:Y:S01]  /*0960*/  NOP ;  /* 0x0000000000007918 */ /* 0x000fe20000000000 */
[----:B------:R-:W-:Y:S05]  /*0970*/  @P0 BRA `(.L_x_18) ;  /* 0x0000000000300947 */ /* 0x000fea0003800000 */
[----:B--234-:R-:W2:Y:S01]  /*0980*/  S2R R3, SR_LANEID ;  /* 0x0000000000037919 */ /* 0x01cea20000000000 */
[----:B------:R-:W-:Y:S05]  /*0990*/  WARPSYNC.ALL ;  /* 0x0000000000007948 */ /* 0x000fea0003800000 */
[----:B------:R-:W-:Y:S01]  /*09a0*/  NOP ;  /* 0x0000000000007918 */ /* 0x000fe20000000000 */
[----:B--2---:R-:W-:-:S05]  /*09b0*/  IMAD.SHL.U32 R3, R3, 0x4, RZ ;  /* 0x0000000403037824 */ /* 0x004fca00078e00ff */
[----:B------:R-:W2:Y:S01]  /*09c0*/  LDS R9, [R3+UR8] ;  /* 0x0000000803097984 */ /* 0x000ea20008000800 */
[----:B------:R-:W-:-:S05]  /*09d0*/  IADD3 R4, P1, PT, R3, UR6, RZ ;  /* 0x0000000603047c10 */ /* 0x000fca000ff3e0ff */
[----:B------:R-:W-:-:S05]  /*09e0*/  IMAD.X R5, RZ, RZ, UR7, P1 ;  /* 0x00000007ff057e24 */ /* 0x000fca00088e06ff */
[----:B--2---:R5:W2:Y:S01]  /*09f0*/  ATOMG.E.EXCH.STRONG.GPU PT, RZ, [R4], R9 ;  /* 0x0000000904ff73a8 */ /* 0x004aa200041ee100 */
[----:B------:R-:W-:-:S04]  /*0a00*/  DEPBAR {5,4,3,2,1,0} ;  /* 0x0000003f0000791a */ /* 0x000fc80000000000 */
[----:B------:R-:W3:Y:S02]  /*0a10*/  CCTL.E.C.LDCU.IV.DEEP [UR6] ;  /* 0x0000000006007540 */ /* 0x000ee40009c08000 */
[----:B---3--:R5:W-:Y:S01]  /*0a20*/  UTMACCTL.IV [UR6] ;  /* 0x00000000060079b9 */ /* 0x008be20008000000 */
[----:B------:R-:W-:Y:S01]  /*0a30*/  NOP ;  /* 0x0000000000007918 */ /* 0x000fe20000000000 */
.L_x_18:
[----:B------:R-:W-:Y:S05]  /*0a40*/  @P0 BRA `(.L_x_19) ;  /* 0x00000000000c0947 */ /* 0x000fea0003800000 */
[----:B------:R0:W-:Y:S01]  /*0a50*/  UTMACMDFLUSH ;  /* 0x00000000000079b7 */ /* 0x0001e20000000000 */
[----:B------:R-:W-:Y:S05]  /*0a60*/  @P0 BRA `(.L_x_19) ;  /* 0x0000000000040947 */ /* 0x000fea0003800000 */
[----:B------:R-:W-:-:S04]  /*0a70*/  DEPBAR.LE SB0, 0x0 ;  /* 0x000080000000791a */ /* 0x000fc80000000000 */
.L_x_19:
[----:B------:R-:W-:Y:S05]  /*0a80*/  WARPSYNC.ALL ;  /* 0x0000000000007948 */ /* 0x000fea0003800000 */
[----:B------:R-:W-:Y:S01]  /*0a90*/  NOP ;  /* 0x0000000000007918 */ /* 0x000fe20000000000 */
[----:B--2---:R-:W-:Y:S06]  /*0aa0*/  BAR.SYNC.DEFER_BLOCKING 0x0 ;  /* 0x0000000000007b1d */ /* 0x004fec0000010000 */
[----:B------:R-:W-:Y:S02]  /*0ab0*/  BSSY.RECONVERGENT B1, `(.L_x_20) ;  /* 0x000000b000017945 */ /* 0x000fe40003800200 */
[----:B------:R-:W-:Y:S06]  /*0ac0*/  BAR.SYNC.DEFER_BLOCKING 0x0 ;  /* 0x0000000000007b1d */ /* 0x000fec0000010000 */
[----:B------:R2:W-:Y:S01]  /*0ad0*/  @!P0 STS [R7], RZ ;  /* 0x000000ff07008388 */ /* 0x0005e20000000800 */
[----:B------:R-:W-:Y:S01]  /*0ae0*/  NOP ;  /* 0x0000000000007918 */ /* 0x000fe20000000000 */
[----:B------:R-:W-:Y:S05]  /*0af0*/  @P3 BRA `(.L_x_21) ;  /* 0x0000000000183947 */ /* 0x000fea0003800000 */
[----:B---34-:R-:W3:Y:S01]  /*0b00*/  LDS R3, [UR8+0x8] ;  /* 0x00000808ff037984 */ /* 0x018ee20008000800 */
[----:B-----5:R-:W4:Y:S01]  /*0b10*/  LDC.64 R8, c[0x0][0x388] ;  /* 0x0000e200ff087b82 */ /* 0x020f220000000a00 */
[----:B------:R-:W-:Y:S02]  /*0b20*/  IMAD.MOV.U32 R4, RZ, RZ, 0x70 ;  /* 0x00000070ff047424 */ /* 0x000fe400078e00ff */
[----:B----4-:R4:W-:Y:S03]  /*0b30*/  STS.64 [UR8], R8 ;  /* 0x00000008ff007988 */ /* 0x0109e60008000a08 */
[----:B---3--:R-:W-:-:S05]  /*0b40*/  LOP3.LUT R3, R3, 0x10, R4, 0xd8, !PT ;  /* 0x0000001003037812 */ /* 0x008fca00078ed804 */
[----:B------:R4:W-:Y:S02]  /*0b50*/  STS [UR8+0x8], R3 ;  /* 0x00000803ff007988 */ /* 0x0009e40008000808 */
.L_x_21:
[----:B-----5:R-:W-:Y:S05]  /*0b60*/  BSYNC.RECONVERGENT B1 ;  /* 0x0000000000017941 */ /* 0x020fea0003800200 */
.L_x_20:
[----:B------:R-:W-:Y:S04]  /*0b70*/  BSSY.RECONVERGENT B2, `(.L_x_22) ;  /* 0x000000f000027945 */ /* 0x000fe80003800200 */
[----:B------:R-:W-:Y:S04]  /*0b80*/  BSSY.RELIABLE B1, `(.L_x_23) ;  /* 0x000000c000017945 */ /* 0x000fe80003800100 */
[----:B------:R-:W-:Y:S05]  /*0b90*/  @P3 BRA `(.L_x_24) ;  /* 0x0000000000283947 */ /* 0x000fea0003800000 */
[----:B---34-:R-:W3:Y:S01]  /*0ba0*/  LDS R3, [UR8+0x34] ;  /* 0x00003408ff037984 */ /* 0x018ee20008000800 */
[----:B------:R-:W-:Y:S01]  /*0bb0*/  IMAD.MOV.U32 R4, RZ, RZ, 0x3f000000 ;  /* 0x3f000000ff047424 */ /* 0x000fe200078e00ff */
[----:B------:R-:W-:Y:S05]  /*0bc0*/  @P3 BREAK.RELIABLE B1 ;  /* 0x0000000000013942 */ /* 0x000fea0003800100 */
[----:B---3--:R-:W-:-:S05]  /*0bd0*/  LOP3.LUT R3, R3, 0xff000000, R4, 0xb8, !PT ;  /* 0xff00000003037812 */ /* 0x008fca00078eb804 */
[----:B------:R3:W-:Y:S01]  /*0be0*/  STS [UR8+0x34], R3 ;  /* 0x00003403ff007988 */ /* 0x0007e20008000808 */
[----:B------:R-:W-:Y:S05]  /*0bf0*/  @P3 BRA `(.L_x_25) ;  /* 0x0000000000183947 */ /* 0x000fea0003800000 */
[----:B---3--:R-:W3:Y:S01]  /*0c00*/  LDS R3, [UR8+0x38] ;  /* 0x00003808ff037984 */ /* 0x008ee20008000800 */
[----:B------:R-:W-:-:S05]  /*0c10*/  IMAD.MOV.U32 R4, RZ, RZ, 0x3f ;  /* 0x0000003fff047424 */ /* 0x000fca00078e00ff */
[----:B---3--:R-:W-:-:S05]  /*0c20*/  LOP3.LUT R3, R3, 0xff, R4, 0xb8, !PT ;  /* 0x000000ff03037812 */ /* 0x008fca00078eb804 */
[----:B------:R5:W-:Y:S02]  /*0c30*/  STS [UR8+0x38], R3 ;  /* 0x00003803ff007988 */ /* 0x000be40008000808 */
.L_x_24:
[----:B------:R-:W-:Y:S05]  /*0c40*/  BSYNC.RELIABLE B1 ;  /* 0x0000000000017941 */ /* 0x000fea0003800100 */
.L_x_23:
[----:B------:R2:W-:Y:S02]  /*0c50*/  @!P3 STS [UR8+0x20], R11 ;  /* 0x0000200bff00b988 */ /* 0x0005e40008000808 */
.L_x_25:
[----:B------:R-:W-:Y:S05]  /*0c60*/  BSYNC.RECONVERGENT B2 ;  /* 0x0000000000027941 */ /* 0x000fea0003800200 */
.L_x_22:
[----:B------:R-:W-:Y:S05]  /*0c70*/  WARPSYNC.ALL ;  /* 0x0000000000007948 */ /* 0x000fea0003800000 */
[----:B------:R-:W-:Y:S01]  /*0c80*/  NOP ;  /* 0x0000000000007918 */ /* 0x000fe20000000000 */
[----:B---345:R-:W3:Y:S01]  /*0c90*/  LDC R3, c[0x0][0x39c] ;  /* 0x0000e700ff037b82 */ /* 0x038ee20000000800 */
[----:B------:R-:W-:Y:S01]  /*0ca0*/  BSSY.RECONVERGENT B2, `(.L_x_26) ;  /* 0x0000010000027945 */ /* 0x000fe20003800200 */
[----:B---3--:R-:W-:-:S05]  /*0cb0*/  VIADD R3, R3, 0xffffffff ;  /* 0xffffffff03037836 */ /* 0x008fca0000000000 */
[----:B------:R3:W-:Y:S01]  /*0cc0*/  @!P3 STS [UR8+0x24], R3 ;  /* 0x00002403ff00b988 */ /* 0x0007e20008000808 */
[----:B------:R-:W-:Y:S05]  /*0cd0*/  @P3 BRA `(.L_x_27) ;  /* 0x0000000000303947 */ /* 0x000fea0003800000 */
[----:B------:R-:W4:Y:S01]  /*0ce0*/  LDS R5, [UR8+0x34] ;  /* 0x00003408ff057984 */ /* 0x000f220008000800 */
[----:B------:R-:W5:Y:S03]  /*0cf0*/  LDC.64 R8, c[0x0][0x3b0] ;  /* 0x0000ec00ff087b82 */ /* 0x000f660000000a00 */
[----:B------:R-:W2:Y:S01]  /*0d00*/  LDS R4, [UR8+0x1c] ;  /* 0x00001c08ff047984 */ /* 0x000ea20008000800 */
[C---:B-----5:R-:W-:Y:S01]  /*0d10*/  SHF.L.U64.HI R9, R8.reuse, 0x1, R9 ;  /* 0x0000000108097819 */ /* 0x060fe20000010209 */
[----:B------:R-:W-:-:S03]  /*0d20*/  IMAD.SHL.U32 R8, R8, 0x2, RZ ;  /* 0x0000000208087824 */ /* 0x000fc600078e00ff */
[--C-:B--2---:R-:W-:Y:S02]  /*0d30*/  SHF.R.U32.HI R11, RZ, 0x4, R9.reuse ;  /* 0x00000004ff0b7819 */ /* 0x104fe40000011609 */
[----:B------:R-:W-:-:S05]  /*0d40*/  SHF.R.U64 R8, R8, 0x4, R9 ;  /* 0x0000000408087819 */ /* 0x000fca0000001209 */
[----:B------:R5:W-:Y:S01]  /*0d50*/  STS [UR8+0xc], R8 ;  /* 0x00000c08ff007988 */ /* 0x000be20008000808 */
[----:B----4-:R-:W-:Y:S02]  /*0d60*/  LOP3.LUT R5, R5, 0x7, RZ, 0xb8, !PT ;  /* 0x0000000705057812 */ /* 0x010fe400078eb8ff */
[----:B------:R-:W-:-:S03]  /*0d70*/  LOP3.LUT R4, R4, 0xf, R11, 0xb8, !PT ;  /* 0x0000000f04047812 */ /* 0x000fc600078eb80b */
[----:B------:R5:W-:Y:S04]  /*0d80*/  STS [UR8+0x34], R5 ;  /* 0x00003405ff007988 */ /* 0x000be80008000808 */
[----:B------:R5:W-:Y:S02]  /*0d90*/  STS [UR8+0x1c], R4 ;  /* 0x00001c04ff007988 */ /* 0x000be40008000808 */
.L_x_27:
[----:B------:R-:W-:Y:S05]  /*0da0*/  BSYNC.RECONVERGENT B2 ;  /* 0x0000000000027941 */ /* 0x000fea0003800200 */
.L_x_26:
[----:B------:R-:W-:Y:S04]  /*0db0*/  BSSY.RECONVERGENT B3, `(.L_x_28) ;  /* 0x000001a000037945 */ /* 0x000fe80003800200 */
[----:B------:R-:W-:Y:S04]  /*0dc0*/  BSSY.RELIABLE B2, `(.L_x_29) ;  /* 0x0000015000027945 */ /* 0x000fe80003800100 */
[----:B------:R-:W-:Y:S05]  /*0dd0*/  @P3 BRA `(.L_x_30) ;  /* 0x0000000000203947 */ /* 0x000fea0003800000 */
[----:B-----5:R-:W4:Y:S02]  /*0de0*/  LDS R4, [UR8+0x34] ;  /* 0x00003408ff047984 */ /* 0x020f240008000800 */
[----:B----4-:R-:W-:-:S05]  /*0df0*/  LOP3.LUT R4, R4, 0x38, RZ, 0xb8, !PT ;  /* 0x0000003804047812 */ /* 0x010fca00078eb8ff */
[----:B------:R4:W-:Y:S01]  /*0e00*/  STS [UR8+0x34], R4 ;  /* 0x00003404ff007988 */ /* 0x0009e20008000808 */
[----:B------:R-:W-:Y:S05]  /*0e10*/  @P3 BRA `(.L_x_31) ;  /* 0x0000000000203947 */ /* 0x000fea0003800000 */
[----:B----4-:R-:W4:Y:S01]  /*0e20*/  LDS R4, [UR8+0x8] ;  /* 0x00000808ff047984 */ /* 0x010f220008000800 */
[----:B------:R-:W-:-:S05]  /*0e30*/  IMAD.MOV.U32 R5, RZ, RZ, 0x780 ;  /* 0x00000780ff057424 */ /* 0x000fca00078e00ff */
[----:B----4-:R-:W-:-:S05]  /*0e40*/  LOP3.LUT R4, R4, 0x300, R5, 0xd8, !PT ;  /* 0x0000030004047812 */ /* 0x010fca00078ed805 */
[----:B------:R4:W-:Y:S02]  /*0e50*/  STS [UR8+0x8], R4 ;  /* 0x00000804ff007988 */ /* 0x0009e40008000808 */
.L_x_30:
[----:B------:R-:W-:Y:S05]  /*0e60*/  @P3 BRA `(.L_x_32) ;  /* 0x0000000000283947 */ /* 0x000fea0003800000 */
[----:B----45:R-:W4:Y:S02]  /*0e70*/  LDS R4, [UR8+0x8] ;  /* 0x00000808ff047984 */ /* 0x030f240008000800 */
[----:B----4-:R-:W-:-:S05]  /*0e80*/  LOP3.LUT R4, R4, 0x1800, RZ, 0xb8, !PT ;  /* 0x0000180004047812 */ /* 0x010fca00078eb8ff */
[----:B------:R5:W-:Y:S02]  /*0e90*/  STS [UR8+0x8], R4 ;  /* 0x00000804ff007988 */ /* 0x000be40008000808 */
.L_x_31:
[----:B------:R-:W-:Y:S05]  /*0ea0*/  @P3 BREAK.RELIABLE B2 ;  /* 0x0000000000023942 */ /* 0x000fea0003800100 */
[----:B------:R-:W-:Y:S05]  /*0eb0*/  @P3 BRA `(.L_x_33) ;  /* 0x0000000000243947 */ /* 0x000fea0003800000 */
[----:B----45:R-:W4:Y:S01]  /*0ec0*/  LDS R4, [UR8+0x8] ;  /* 0x00000808ff047984 */ /* 0x030f220008000800 */
[----:B------:R-:W-:-:S05]  /*0ed0*/  IMAD.MOV.U32 R5, RZ, RZ, 0x6000 ;  /* 0x00006000ff057424 */ /* 0x000fca00078e00ff */
[----:B----4-:R-:W-:-:S04]  /*0ee0*/  LOP3.LUT R4, R4, 0x6000, R5, 0xd8, !PT ;  /* 0x0000600004047812 */ /* 0x010fc800078ed805 */
[----:B------:R-:W-:-:S05]  /*0ef0*/  LOP3.LUT R4, R4, 0x400000, RZ, 0xb8, !PT ;  /* 0x0040000004047812 */ /* 0x000fca00078eb8ff */
[----:B------:R4:W-:Y:S02]  /*0f00*/  STS [UR8+0x8], R4 ;  /* 0x00000804ff007988 */ /* 0x0009e40008000808 */
.L_x_32:
[----:B------:R-:W-:Y:S05]  /*0f10*/  BSYNC.RELIABLE B2 ;  /* 0x0000000000027941 */ /* 0x000fea0003800100 */
.L_x_29:
[----:B----45:R-:W4:Y:S02]  /*0f20*/  @!P3 LDS R4, [UR8+0x8] ;  /* 0x00000808ff04b984 */ /* 0x030f240008000800 */
[----:B----4-:R-:W-:-:S05]  /*0f30*/  @!P3 LOP3.LUT R4, R4, 0x8000, RZ, 0xb8, !PT ;  /* 0x000080000404b812 */ /* 0x010fca00078eb8ff */
[----:B------:R4:W-:Y:S02]  /*0f40*/  @!P3 STS [UR8+0x8], R4 ;  /* 0x00000804ff00b988 */ /* 0x0009e40008000808 */
.L_x_33:
[----:B------:R-:W-:Y:S05]  /*0f50*/  BSYNC.RECONVERGENT B3 ;  /* 0x0000000000037941 */ /* 0x000fea0003800200 */
.L_x_28:
[----:B------:R-:W-:Y:S05]  /*0f60*/  WARPSYNC.ALL ;  /* 0x0000000000007948 */ /* 0x000fea0003800000 */
[----:B------:R-:W-:Y:S01]  /*0f70*/  NOP ;  /* 0x0000000000007918 */ /* 0x000fe20000000000 */
[----:B------:R-:W-:-:S04]  /*0f80*/  UIADD3 UR5, UPT, UPT, UR4, 0x80, URZ ;  /* 0x0000008004057890 */ /* 0x000fc8000fffe0ff */
[----:B------:R-:W-:-:S04]  /*0f90*/  UIADD3 UR42, UP0, UPT, UR5, UR12, URZ ;  /* 0x0000000c052a7290 */ /* 0x000fc8000ff1e0ff */
[----:B------:R-:W-:Y:S01]  /*0fa0*/  ULEA.HI.X.SX32 UR43, UR5, UR13, 0x1, UP0 ;  /* 0x0000000d052b7291 */ /* 0x000fe200080f0eff */
[----:B------:R-:W-:Y:S11]  /*0fb0*/  @P0 BRA `(.L_x_34) ;  /* 0x0000000000300947 */ /* 0x000ff60003800000 */
[----:B----45:R-:W4:Y:S01]  /*0fc0*/  S2R R4, SR_LANEID ;  /* 0x0000000000047919 */ /* 0x030f220000000000 */
[----:B------:R-:W-:Y:S05]  /*0fd0*/  WARPSYNC.ALL ;  /* 0x0000000000007948 */ /* 0x000fea0003800000 */
[----:B------:R-:W-:Y:S01]  /*0fe0*/  NOP ;  /* 0x0000000000007918 */ /* 0x000fe20000000000 */
[----:B----4-:R-:W-:-:S05]  /*0ff0*/  IMAD.SHL.U32 R8, R4, 0x4, RZ ;  /* 0x0000000404087824 */ /* 0x010fca00078e00ff */
[----:B------:R-:W4:Y:S01]  /*1000*/  LDS R9, [R8+UR8] ;  /* 0x0000000808097984 */ /* 0x000f220008000800 */
[----:B------:R-:W-:-:S05]  /*1010*/  IADD3 R4, P1, PT, R8, UR42, RZ ;  /* 0x0000002a08047c10 */ /* 0x000fca000ff3e0ff */
[----:B------:R-:W-:-:S05]  /*1020*/  IMAD.X R5, RZ, RZ, UR43, P1 ;  /* 0x0000002bff057e24 */ /* 0x000fca00088e06ff */
[----:B----4-:R4:W5:Y:S01]  /*1030*/  ATOMG.E.EXCH.STRONG.GPU PT, RZ, [R4], R9 ;  /* 0x0000000904ff73a8 */ /* 0x01096200041ee100 */
[----:B------:R-:W-:-:S04]  /*1040*/  DEPBAR {5,4,3,2,1,0} ;  /* 0x0000003f0000791a */ /* 0x000fc80000000000 */
[----:B------:R-:W2:Y:S02]  /*1050*/  CCTL.E.C.LDCU.IV.DEEP [UR42] ;  /* 0x000000002a007540 */ /* 0x000ea40009c08000 */
[----:B--2---:R4:W-:Y:S01]  /*1060*/  UTMACCTL.IV [UR42] ;  /* 0x000000002a0079b9 */ /* 0x0049e20008000000 */
[----:B------:R-:W-:Y:S01]  /*1070*/  NOP ;  /* 0x0000000000007918 */ /* 0x000fe20000000000 */
.L_x_34:
[----:B------:R-:W-:Y:S05]  /*1080*/  @P0 BRA `(.L_x_35) ;  /* 0x00000000000c0947 */ /* 0x000fea0003800000 */
[----:B------:R0:W-:Y:S01]  /*1090*/  UTMACMDFLUSH ;  /* 0x00000000000079b7 */ /* 0x0001e20000000000 */
[----:B------:R-:W-:Y:S05]  /*10a0*/  @P0 BRA `(.L_x_35) ;  /* 0x0000000000040947 */ /* 0x000fea0003800000 */
[----:B------:R-:W-:-:S04]  /*10b0*/  DEPBAR.LE SB0, 0x0 ;  /* 0x000080000000791a */ /* 0x000fc80000000000 */
.L_x_35:
[----:B------:R-:W-:Y:S05]  /*10c0*/  WARPSYNC.ALL ;  /* 0x0000000000007948 */ /* 0x000fea0003800000 */
[----:B------:R-:W-:Y:S01]  /*10d0*/  NOP ;  /* 0x0000000000007918 */ /* 0x000fe20000000000 */
[----:B-----5:R-:W-:Y:S06]  /*10e0*/  BAR.SYNC.DEFER_BLOCKING 0x0 ;  /* 0x0000000000007b1d */ /* 0x020fec0000010000 */
[----:B------:R-:W-:Y:S02]  /*10f0*/  BSSY.RECONVERGENT B3, `(.L_x_36) ;  /* 0x000000b000037945 */ /* 0x000fe40003800200 */
[----:B------:R-:W-:Y:S06]  /*1100*/  BAR.SYNC.DEFER_BLOCKING 0x0 ;  /* 0x0000000000007b1d */ /* 0x000fec0000010000 */
[----:B------:R5:W-:Y:S01]  /*1110*/  @!P0 STS [R7], RZ ;  /* 0x000000ff07008388 */ /* 0x000be20000000800 */
[----:B------:R-:W-:Y:S01]  /*1120*/  NOP ;  /* 0x0000000000007918 */ /* 0x000fe20000000000 */
[----:B------:R-:W-:Y:S05]  /*1130*/  @P3 BRA `(.L_x_37) ;  /* 0x0000000000183947 */ /* 0x000fea0003800000 */
[----:B----4-:R-:W4:Y:S01]  /*1140*/  LDS R4, [UR8+0x8] ;  /* 0x00000808ff047984 */ /* 0x010f220008000800 */
[----:B------:R-:W2:Y:S01]  /*1150*/  LDC.64 R8, c[0x0][0x390] ;  /* 0x0000e400ff087b82 */ /* 0x000ea20000000a00 */
[----:B------:R-:W-:Y:S02]  /*1160*/  IMAD.MOV.U32 R5, RZ, RZ, 0x70 ;  /* 0x00000070ff057424 */ /* 0x000fe400078e00ff */
[----:B--2---:R2:W-:Y:S03]  /*1170*/  STS.64 [UR8], R8 ;  /* 0x00000008ff007988 */ /* 0x0045e60008000a08 */
[----:B----4-:R-:W-:-:S05]  /*1180*/  LOP3.LUT R4, R4, 0x10, R5, 0xd8, !PT ;  /* 0x0000001004047812 */ /* 0x010fca00078ed805 */
[----:B------:R2:W-:Y:S02]  /*1190*/  STS [UR8+0x8], R4 ;  /* 0x00000804ff007988 */ /* 0x0005e40008000808 */
.L_x_37:
[----:B----4-:R-:W-:Y:S05]  /*11a0*/  BSYNC.RECONVERGENT B3 ;  /* 0x0000000000037941 */ /* 0x010fea0003800200 */
.L_x_36:
[----:B------:R-:W-:Y:S04]  /*11b0*/  BSSY.RECONVERGENT B4, `(.L_x_38) ;  /* 0x0000011000047945 */ /* 0x000fe80003800200 */
[----:B------:R-:W-:Y:S04]  /*11c0*/  BSSY.RELIABLE B3, `(.L_x_39) ;  /* 0x000000e000037945 */ /* 0x000fe80003800100 */
[----:B------:R-:W-:Y:S05]  /*11d0*/  @P3 BRA `(.L_x_40) ;  /* 0x0000000000243947 */ /* 0x000fea0003800000 */
[----:B--2---:R-:W2:Y:S01]  /*11e0*/  LDS R4, [UR8+0x34] ;  /* 0x00003408ff047984 */ /* 0x004ea20008000800 */
[----:B------:R-:W-:-:S05]  /*11f0*/  IMAD.MOV.U32 R5, RZ, RZ, 0x3f000000 ;  /* 0x3f000000ff057424 */ /* 0x000fca00078e00ff */
[----:B--2---:R-:W-:-:S05]  /*1200*/  LOP3.LUT R4, R4, 0xff000000, R5, 0xb8, !PT ;  /* 0xff00000004047812 */ /* 0x004fca00078eb805 */
[----:B------:R2:W-:Y:S01]  /*1210*/  STS [UR8+0x34], R4 ;  /* 0x00003404ff007988 */ /* 0x0005e20008000808 */
[----:B------:R-:W-:Y:S05]  /*1220*/  @P3 BRA `(.L_x_41) ;  /* 0x00000000001c3947 */ /* 0x000fea0003800000 */
[----:B--2---:R-:W2:Y:S01]  /*1230*/  LDS R4, [UR8+0x38] ;  /* 0x00003808ff047984 */ /* 0x004ea20008000800 */
[----:B------:R-:W-:-:S05]  /*1240*/  IMAD.MOV.U32 R5, RZ, RZ, 0x3f ;  /* 0x0000003fff057424 */ /* 0x000fca00078e00ff */
[----:B--2---:R-:W-:-:S05]  /*1250*/  LOP3.LUT R4, R4, 0xff, R5, 0xb8, !PT ;  /* 0x000000ff04047812 */ /* 0x004fca00078eb805 */
[----:B------:R4:W-:Y:S02]  /*1260*/  STS [UR8+0x38], R4 ;  /* 0x00003804ff007988 */ /* 0x0009e40008000808 */
.L_x_40:
[----:B------:R-:W-:Y:S05]  /*1270*/  @P3 BREAK.RELIABLE B3 ;  /* 0x0000000000033942 */ /* 0x000fea0003800100 */
[----:B------:R-:W-:Y:S05]  /*1280*/  @P3 BRA `(.L_x_42) ;  /* 0x00000000000c3947 */ /* 0x000fea0003800000 */
[----:B------:R2:W-:Y:S02]  /*1290*/  STS [UR8+0x20], R3 ;  /* 0x00002003ff007988 */ /* 0x0005e40008000808 */
.L_x_41:
[----:B------:R-:W-:Y:S05]  /*12a0*/  BSYNC.RELIABLE B3 ;  /* 0x0000000000037941 */ /* 0x000fea0003800100 */
.L_x_39:
[----:B------:R2:W-:Y:S02]  /*12b0*/  @!P3 STS [UR8+0x24], R2 ;  /* 0x00002402ff00b988 */ /* 0x0005e40008000808 */
.L_x_42:
[----:B------:R-:W-:Y:S05]  /*12c0*/  BSYNC.RECONVERGENT B4 ;  /* 0x0000000000047941 */ /* 0x000fea0003800200 */
.L_x_38:
[----:B------:R-:W-:Y:S05]  /*12d0*/  WARPSYNC.ALL ;  /* 0x0000000000007948 */ /* 0x000fea0003800000 */
[----:B------:R-:W-:Y:S01]  /*12e0*/  NOP ;  /* 0x0000000000007918 */ /* 0x000fe20000000000 */
[----:B------:R-:W-:Y:S04]  /*12f0*/  BSSY.RECONVERGENT B4, `(.L_x_43) ;  /* 0x000000e000047945 */ /* 0x000fe80003800200 */
[----:B------:R-:W-:Y:S05]  /*1300*/  @P3 BRA `(.L_x_44) ;  /* 0x0000000000303947 */ /* 0x000fea0003800000 */
[----:B--23--:R-:W2:Y:S01]  /*1310*/  LDS R3, [UR8+0x34] ;  /* 0x00003408ff037984 */ /* 0x00cea20008000800 */
[----:B----4-:R-:W3:Y:S03]  /*1320*/  LDC.64 R4, c[0x0][0x3b8] ;  /* 0x0000ee00ff047b82 */ /* 0x010ee60000000a00 */
[----:B------:R-:W4:Y:S01]  /*1330*/  LDS R2, [UR8+0x1c] ;  /* 0x00001c08ff027984 */ /* 0x000f220008000800 */
[C---:B---3--:R-:W-:Y:S01]  /*1340*/  SHF.L.U64.HI R5, R4.reuse, 0x1, R5 ;  /* 0x0000000104057819 */ /* 0x048fe20000010205 */
[----:B------:R-:W-:-:S03]  /*1350*/  IMAD.SHL.U32 R4, R4, 0x2, RZ ;  /* 0x0000000204047824 */ /* 0x000fc600078e00ff */
[--C-:B-----5:R-:W-:Y:S02]  /*1360*/  SHF.R.U32.HI R7, RZ, 0x4, R5.reuse ;  /* 0x00000004ff077819 */ /* 0x120fe40000011605 */
[----:B------:R-:W-:-:S05]  /*1370*/  SHF.R.U64 R4, R4, 0x4, R5 ;  /* 0x0000000404047819 */ /* 0x000fca0000001205 */
[----:B------:R3:W-:Y:S01]  /*1380*/  STS [UR8+0xc], R4 ;  /* 0x00000c04ff007988 */ /* 0x0007e20008000808 */
[----:B--2---:R-:W-:Y:S02]  /*1390*/  LOP3.LUT R3, R3, 0x7, RZ, 0xb8, !PT ;  /* 0x0000000703037812 */ /* 0x004fe400078eb8ff */
[----:B----4-:R-:W-:-:S03]  /*13a0*/  LOP3.LUT R2, R2, 0xf, R7, 0xb8, !PT ;  /* 0x0000000f02027812 */ /* 0x010fc600078eb807 */
[----:B------:R3:W-:Y:S04]  /*13b0*/  STS [UR8+0x34], R3 ;  /* 0x00003403ff007988 */ /* 0x0007e80008000808 */
[----:B------:R3:W-:Y:S02]  /*13c0*/  STS [UR8+0x1c], R2 ;  /* 0x00001c02ff007988 */ /* 0x0007e40008000808 */
.L_x_44:
[----:B------:R-:W-:Y:S05]  /*13d0*/  BSYNC.RECONVERGENT B4 ;  /* 0x0000000000047941 */ /* 0x000fea0003800200 */
.L_x_43:
[----:B------:R-:W-:Y:S04]  /*13e0*/  BSSY.RECONVERGENT B5, `(.L_x_45) ;  /* 0x000001a000057945 */ /* 0x000fe80003800200 */
[----:B------:R-:W-:Y:S04]  /*13f0*/  BSSY.RELIABLE B4, `(.L_x_46) ;  /* 0x0000015000047945 */ /* 0x000fe80003800100 */
[----:B------:R-:W-:Y:S05]  /*1400*/  @P3 BRA `(.L_x_47) ;  /* 0x0000000000203947 */ /* 0x000fea0003800000 */
[----:B--23--:R-:W2:Y:S02]  /*1410*/  LDS R2, [UR8+0x34] ;  /* 0x00003408ff027984 */ /* 0x00cea40008000800 */
[----:B--2---:R-:W-:-:S05]  /*1420*/  LOP3.LUT R2, R2, 0x38, RZ, 0xb8, !PT ;  /* 0x0000003802027812 */ /* 0x004fca00078eb8ff */
[----:B------:R2:W-:Y:S01]  /*1430*/  STS [UR8+0x34], R2 ;  /* 0x00003402ff007988 */ /* 0x0005e20008000808 */
[----:B------:R-:W-:Y:S05]  /*1440*/  @P3 BRA `(.L_x_48) ;  /* 0x0000000000203947 */ /* 0x000fea0003800000 */
[----:B--2---:R-:W2:Y:S01]  /*1450*/  LDS R2, [UR8+0x8] ;  /* 0x00000808ff027984 */ /* 0x004ea20008000800 */
[----:B------:R-:W-:-:S05]  /*1460*/  IMAD.MOV.U32 R3, RZ, RZ, 0x780 ;  /* 0x00000780ff037424 */ /* 0x000fca00078e00ff */
[----:B--2---:R-:W-:-:S05]  /*1470*/  LOP3.LUT R2, R2, 0x300, R3, 0xd8, !PT ;  /* 0x0000030002027812 */ /* 0x004fca00078ed803 */
[----:B------:R2:W-:Y:S02]  /*1480*/  STS [UR8+0x8], R2 ;  /* 0x00000802ff007988 */ /* 0x0005e40008000808 */
.L_x_47:
[----:B------:R-:W-:Y:S05]  /*1490*/  @P3 BRA `(.L_x_49) ;  /* 0x0000000000283947 */ /* 0x000fea0003800000 */
[----:B--23--:R-:W2:Y:S02]  /*14a0*/  LDS R2, [UR8+0x8] ;  /* 0x00000808ff027984 */ /* 0x00cea40008000800 */
[----:B--2---:R-:W-:-:S05]  /*14b0*/  LOP3.LUT R2, R2, 0x1800, RZ, 0xb8, !PT ;  /* 0x0000180002027812 */ /* 0x004fca00078eb8ff */
[----:B------:R3:W-:Y:S02]  /*14c0*/  STS [UR8+0x8], R2 ;  /* 0x00000802ff007988 */ /* 0x0007e40008000808 */
.L_x_48:
[----:B------:R-:W-:Y:S05]  /*14d0*/  @P3 BREAK.RELIABLE B4 ;  /* 0x0000000000043942 */ /* 0x000fea0003800100 */
[----:B------:R-:W-:Y:S05]  /*14e0*/  @P3 BRA `(.L_x_50) ;  /* 0x0000000000243947 */ /* 0x000fea0003800000 */
[----:B--23--:R-:W2:Y:S01]  /*14f0*/  LDS R2, [UR8+0x8] ;  /* 0x00000808ff027984 */ /* 0x00cea20008000800 */
[----:B------:R-:W-:-:S05]  /*1500*/  IMAD.MOV.U32 R3, RZ, RZ, 0x6000 ;  /* 0x00006000ff037424 */ /* 0x000fca00078e00ff */
[----:B--2---:R-:W-:-:S04]  /*1510*/  LOP3.LUT R2, R2, 0x6000, R3, 0xd8, !PT ;  /* 0x0000600002027812 */ /* 0x004fc800078ed803 */
[----:B------:R-:W-:-:S05]  /*1520*/  LOP3.LUT R2, R2, 0x400000, RZ, 0xb8, !PT ;  /* 0x0040000002027812 */ /* 0x000fca00078eb8ff */
[----:B------:R2:W-:Y:S02]  /*1530*/  STS [UR8+0x8], R2 ;  /* 0x00000802ff007988 */ /* 0x0005e40008000808 */
.L_x_49:
[----:B------:R-:W-:Y:S05]  /*1540*/  BSYNC.RELIABLE B4 ;  /* 0x0000000000047941 */ /* 0x000fea0003800100 */
.L_x_46:
[----:B--23--:R-:W2:Y:S02]  /*1550*/  @!P3 LDS R2, [UR8+0x8] ;  /* 0x00000808ff02b984 */ /* 0x00cea40008000800 */
[----:B--2---:R-:W-:-:S05]  /*1560*/  @!P3 LOP3.LUT R2, R2, 0x8000, RZ, 0xb8, !PT ;  /* 0x000080000202b812 */ /* 0x004fca00078eb8ff */
[----:B------:R2:W-:Y:S02]  /*1570*/  @!P3 STS [UR8+0x8], R2 ;  /* 0x00000802ff00b988 */ /* 0x0005e40008000808 */
.L_x_50:
[----:B------:R-:W-:Y:S05]  /*1580*/  BSYNC.RECONVERGENT B5 ;  /* 0x0000000000057941 */ /* 0x000fea0003800200 */
.L_x_45:
[----:B------:R-:W-:Y:S05]  /*1590*/  WARPSYNC.ALL ;  /* 0x0000000000007948 */ /* 0x000fea0003800000 */
[----:B------:R-:W-:Y:S01]  /*15a0*/  NOP ;  /* 0x0000000000007918 */ /* 0x000fe20000000000 */
[----:B------:R-:W-:-:S04]  /*15b0*/  UIADD3 UR4, UPT, UPT, UR4, 0x100, URZ ;  /* 0x0000010004047890 */ /* 0x000fc8000fffe0ff */
[----:B------:R-:W-:-:S04]  /*15c0*/  UIADD3 UR12, UP0, UPT, UR4, UR12, URZ ;  /* 0x0000000c040c7290 */ /* 0x000fc8000ff1e0ff */
[----:B------:R-:W-:Y:S01]  /*15d0*/  ULEA.HI.X.SX32 UR13, UR4, UR13, 0x1, UP0 ;  /* 0x0000000d040d7291 */ /* 0x000fe200080f0eff */
[----:B------:R-:W-:Y:S11]  /*15e0*/  @P0 BRA `(.L_x_51) ;  /* 0x0000000000300947 */ /* 0x000ff60003800000 */
[----:B--23--:R-:W2:Y:S01]  /*15f0*/  S2R R2, SR_LANEID ;  /* 0x0000000000027919 */ /* 0x00cea20000000000 */
[----:B------:R-:W-:Y:S05]  /*1600*/  WARPSYNC.ALL ;  /* 0x0000000000007948 */ /* 0x000fea0003800000 */
[----:B------:R-:W-:Y:S01]  /*1610*/  NOP ;  /* 0x0000000000007918 */ /* 0x000fe20000000000 */
[----:B--2-4-:R-:W-:-:S05]  /*1620*/  IMAD.SHL.U32 R4, R2, 0x4, RZ ;  /* 0x0000000402047824 */ /* 0x014fca00078e00ff */
[----:B------:R-:W2:Y:S01]  /*1630*/  LDS R5, [R4+UR8] ;  /* 0x0000000804057984 */ /* 0x000ea20008000800 */
[----:B------:R-:W-:-:S05]  /*1640*/  IADD3 R2, P1, PT, R4, UR12, RZ ;  /* 0x0000000c04027c10 */ /* 0x000fca000ff3e0ff */
[----:B------:R-:W-:-:S05]  /*1650*/  IMAD.X R3, RZ, RZ, UR13, P1 ;  /* 0x0000000dff037e24 */ /* 0x000fca00088e06ff */
[----:B--2---:R2:W3:Y:S01]  /*1660*/  ATOMG.E.EXCH.STRONG.GPU PT, RZ, [R2], R5 ;  /* 0x0000000502ff73a8 */ /* 0x0044e200041ee100 */
[----:B------:R-:W-:-:S04]  /*1670*/  DEPBAR {5,4,3,2,1,0} ;  /* 0x0000003f0000791a */ /* 0x000fc80000000000 */
[----:B------:R-:W4:Y:S02]  /*1680*/  CCTL.E.C.LDCU.IV.DEEP [UR12] ;  /* 0x000000000c007540 */ /* 0x000f240009c08000 */
[----:B----4-:R2:W-:Y:S01]  /*1690*/  UTMACCTL.IV [UR12] ;  /* 0x000000000c0079b9 */ /* 0x0105e20008000000 */
[----:B------:R-:W-:Y:S01]  /*16a0*/  NOP ;  /* 0x0000000000007918 */ /* 0x000fe20000000000 */
.L_x_51:
[----:B------:R-:W-:Y:S05]  /*16b0*/  @P0 BRA `(.L_x_52) ;  /* 0x00000000000c0947 */ /* 0x000fea0003800000 */
[----:B------:R0:W-:Y:S01]  /*16c0*/  UTMACMDFLUSH ;  /* 0x00000000000079b7 */ /* 0x0001e20000000000 */
[----:B------:R-:W-:Y:S05]  /*16d0*/  @P0 BRA `(.L_x_52) ;  /* 0x0000000000040947 */ /* 0x000fea0003800000 */
[----:B------:R-:W-:-:S04]  /*16e0*/  DEPBAR.LE SB0, 0x0 ;  /* 0x000080000000791a */ /* 0x000fc80000000000 */
.L_x_52:
[----:B------:R-:W-:Y:S05]  /*16f0*/  WARPSYNC.ALL ;  /* 0x0000000000007948 */ /* 0x000fea0003800000 */
[----:B------:R-:W-:Y:S01]  /*1700*/  NOP ;  /* 0x0000000000007918 */ /* 0x000fe20000000000 */
[----:B---3--:R-:W-:Y:S01]  /*1710*/  BAR.SYNC.DEFER_BLOCKING 0x0 ;  /* 0x0000000000007b1d */ /* 0x008fe20000010000 */
[----:B--2---:R-:W-:Y:S01]  /*1720*/  SHF.R.U32.HI R2, RZ, 0x5, R0 ;  /* 0x00000005ff027819 */ /* 0x004fe20000011600 */
[----:B------:R-:W-:-:S03]  /*1730*/  UIADD3 UR10, UPT, UPT, UR8, 0x20020, URZ ;  /* 0x00020020080a7890 */ /* 0x000fc6000fffe0ff */
[----:B------:R-:W-:Y:S01]  /*1740*/  R2UR UR9, R2 ;  /* 0x00000000020972ca */ /* 0x000fe200000e0000 */
[----:B------:R-:W-:Y:S01]  /*1750*/  VOTEU.ALL UP0, P3 ;  /* 0x0000000000ff7886 */ /* 0x000fe20001800000 */
[----:B------:R-:W-:Y:S01]  /*1760*/  UMOV UR4, 0x1 ;  /* 0x0000000100047882 */ /* 0x000fe20000000000 */
[----:B------:R-:W-:Y:S01]  /*1770*/  VOTEU.ALL UP1, P3 ;  /* 0x0000000000ff7886 */ /* 0x000fe20001820000 */
[----:B------:R-:W-:Y:S02]  /*1780*/  BSSY.RECONVERGENT B5, `(.L_x_53) ;  /* 0x0000018000057945 */ /* 0x000fe40003800200 */
[----:B------:R-:W-:-:S04]  /*1790*/  @!UP0 UIADD3 UR16, UPT, UPT, -UR4, 0x100000, URZ ;  /* 0x0010000004108890 */ /* 0x000fc8000fffe1ff */
[----:B------:R-:W-:Y:S02]  /*17a0*/  @!UP0 USHF.L.U32 UR17, UR16, 0xb, URZ ;  /* 0x0000000b10118899 */ /* 0x000fe400080006ff */
[----:B------:R-:W-:Y:S02]  /*17b0*/  @!UP0 USHF.L.U32 UR16, UR16, 0x1, URZ ;  /* 0x0000000110108899 */ /* 0x000fe400080006ff */
[----:B------:R-:W-:-:S04]  /*17c0*/  @!UP0 UIADD3 UR4, UPT, UPT, -UR4, 0x100000, URZ ;  /* 0x0010000004048890 */ /* 0x000fc8000fffe1ff */
[----:B------:R-:W-:Y:S02]  /*17d0*/  @!UP0 USHF.L.U32 UR5, UR4, 0xb, URZ ;  /* 0x0000000b04058899 */ /* 0x000fe400080006ff */
[----:B------:R-:W-:Y:S01]  /*17e0*/  @!UP0 USHF.L.U32 UR4, UR4, 0x1, URZ ;  /* 0x0000000104048899 */ /* 0x000fe200080006ff */
[----:B------:R-:W-:Y:S01]  /*17f0*/  VOTEU.ALL UP0, P3 ;  /* 0x0000000000ff7886 */ /* 0x000fe20001800000 */
[----:B------:R-:W2:Y:S04]  /*1800*/  FENCE.VIEW.ASYNC.S ;  /* 0x00000000000073c6 */ /* 0x000ea80000000000 */
[----:B--2---:R2:W3:Y:S06]  /*1810*/  @!UP0 SYNCS.EXCH.64 URZ, [UR8+0x20000], UR16 ;  /* 0x0200001008ff85b2 */ /* 0x0044ec0008000100 */
[----:B------:R2:W3:Y:S02]  /*1820*/  @!UP1 SYNCS.EXCH.64 URZ, [UR8+0x20020], UR4 ;  /* 0x0200200408ff95b2 */ /* 0x0004e40008000100 */
[----:B---3--:R-:W-:Y:S06]  /*1830*/  BAR.SYNC.DEFER_BLOCKING 0x0 ;  /* 0x0000000000007b1d */ /* 0x008fec0000010000 */
[----:B------:R-:W-:Y:S05]  /*1840*/  @P3 BRA `(.L_x_54) ;  /* 0x00000000002c3947 */ /* 0x000fea0003800000 */
[----:B--2---:R-:W-:Y:S02]  /*1850*/  UMOV UR4, 0x1 ;  /* 0x0000000100047882 */ /* 0x004fe40000000000 */
[----:B------:R-:W-:-:S04]  /*1860*/  UIADD3 UR16, UPT, UPT, -UR4, 0x100000, URZ ;  /* 0x0010000004107890 */ /* 0x000fc8000fffe1ff */
[----:B------:R-:W-:Y:S02]  /*1870*/  USHF.L.U32 UR17, UR16, 0xb, URZ ;  /* 0x0000000b10117899 */ /* 0x000fe400080006ff */
[----:B------:R-:W-:Y:S02]  /*1880*/  USHF.L.U32 UR16, UR16, 0x1, URZ ;  /* 0x0000000110107899 */ /* 0x000fe400080006ff */
[----:B------:R-:W-:-:S04]  /*1890*/  UIADD3 UR4, UPT, UPT, -UR4, 0x100000, URZ ;  /* 0x0010000004047890 */ /* 0x000fc8000fffe1ff */
[----:B------:R-:W-:Y:S02]  /*18a0*/  USHF.L.U32 UR5, UR4, 0xb, URZ ;  /* 0x0000000b04057899 */ /* 0x000fe400080006ff */
[----:B------:R-:W-:Y:S01]  /*18b0*/  USHF.L.U32 UR4, UR4, 0x1, URZ ;  /* 0x0000000104047899 */ /* 0x000fe200080006ff */
[----:B------:R-:W2:Y:S03]  /*18c0*/  FENCE.VIEW.ASYNC.S ;  /* 0x00000000000073c6 */ /* 0x000ea60000000000 */
[----:B--2---:R3:W2:Y:S08]  /*18d0*/  SYNCS.EXCH.64 URZ, [UR8+0x20008], UR16 ;  /* 0x0200081008ff75b2 */ /* 0x0046b00008000100 */
[----:B------:R3:W4:Y:S02]  /*18e0*/  SYNCS.EXCH.64 URZ, [UR8+0x20028], UR4 ;  /* 0x0200280408ff75b2 */ /* 0x0007240008000100 */
[----:B---3--:R-:W-:Y:S01]  /*18f0*/  NOP ;  /* 0x0000000000007918 */ /* 0x008fe20000000000 */
.L_x_54:
[----:B--2---:R-:W-:Y:S05]  /*1900*/  BSYNC.RECONVERGENT B5 ;  /* 0x0000000000057941 */ /* 0x004fea0003800200 */
.L_x_53:
[----:B----4-:R-:W-:Y:S06]  /*1910*/  BAR.SYNC.DEFER_BLOCKING 0x0 ;  /* 0x0000000000007b1d */ /* 0x010fec0000010000 */
[----:B------:R-:W-:Y:S04]  /*1920*/  BSSY.RECONVERGENT B5, `(.L_x_55) ;  /* 0x000000d000057945 */ /* 0x000fe80003800200 */
[----:B------:R-:W-:Y:S05]  /*1930*/  @P3 BRA `(.L_x_56) ;  /* 0x00000000002c3947 */ /* 0x000fea0003800000 */
[----:B------:R-:W-:Y:S02]  /*1940*/  UMOV UR4, 0x1 ;  /* 0x0000000100047882 */ /* 0x000fe40000000000 */
[----:B------:R-:W-:-:S04]  /*1950*/  UIADD3 UR16, UPT, UPT, -UR4, 0x100000, URZ ;  /* 0x0010000004107890 */ /* 0x000fc8000fffe1ff */
[----:B------:R-:W-:Y:S02]  /*1960*/  USHF.L.U32 UR17, UR16, 0xb, URZ ;  /* 0x0000000b10117899 */ /* 0x000fe400080006ff */
[----:B------:R-:W-:Y:S02]  /*1970*/  USHF.L.U32 UR16, UR16, 0x1, URZ ;  /* 0x0000000110107899 */ /* 0x000fe400080006ff */
[----:B------:R-:W-:-:S04]  /*1980*/  UIADD3 UR4, UPT, UPT, -UR4, 0x100000, URZ ;  /* 0x0010000004047890 */ /* 0x000fc8000fffe1ff */
[----:B------:R-:W-:Y:S02]  /*1990*/  USHF.L.U32 UR5, UR4, 0xb, URZ ;  /* 0x0000000b04057899 */ /* 0x000fe400080006ff */
[----:B------:R-:W-:Y:S01]  /*19a0*/  USHF.L.U32 UR4, UR4, 0x1, URZ ;  /* 0x0000000104047899 */ /* 0x000fe200080006ff */
[----:B------:R-:W2:Y:S03]  /*19b0*/  FENCE.VIEW.ASYNC.S ;  /* 0x00000000000073c6 */ /* 0x000ea60000000000 */
[----:B--2---:R2:W3:Y:S08]  /*19c0*/  SYNCS.EXCH.64 URZ, [UR8+0x20010], UR16 ;  /* 0x0200101008ff75b2 */ /* 0x0044f00008000100 */
[----:B------:R2:W4:Y:S01]  /*19d0*/  SYNCS.EXCH.64 URZ, [UR8+0x20030], UR4 ;  /* 0x0200300408ff75b2 */ /* 0x0005220008000100 */
[----:B------:R-:W-:Y:S01]  /*19e0*/  NOP ;  /* 0x0000000000007918 */ /* 0x000fe20000000000 */
.L_x_56:
[----:B--2---:R-:W-:Y:S05]  /*19f0*/  BSYNC.RECONVERGENT B5 ;  /* 0x0000000000057941 */ /* 0x004fea0003800200 */
.L_x_55:
[----:B---34-:R-:W-:Y:S01]  /*1a00*/  BAR.SYNC.DEFER_BLOCKING 0x0 ;  /* 0x0000000000007b1d */ /* 0x018fe20000010000 */
[----:B------:R-:W-:Y:S01]  /*1a10*/  USHF.L.U32 UR19, UR14, 0x6, URZ ;  /* 0x000000060e137899 */ /* 0x000fe200080006ff */
[----:B------:R-:W-:Y:S01]  /*1a20*/  ISETP.GE.AND P0, PT, R6, 0x1, PT ;  /* 0x000000010600780c */ /* 0x000fe20003f06270 */
[----:B------:R-:W-:-:S03]  /*1a30*/  USHF.L.U32 UR23, UR15, 0x6, URZ ;  /* 0x000000060f177899 */ /* 0x000fc600080006ff */
        /* <DEDUP_REMOVED lines=13> */
.L_x_58:
[----:B--2---:R-:W-:Y:S05]  /*1b10*/  BSYNC.RECONVERGENT B5 ;  /* 0x0000000000057941 */ /* 0x004fea0003800200 */
.L_x_57:
[----:B------:R-:W-:Y:S05]  /*1b20*/  @!P0 BRA `(.L_x_59) ;  /* 0x0000000c00448947 */ /* 0x000fea0003800000 */
[----:B---34-:R-:W-:Y:S01]  /*1b30*/  BAR.SYNC.DEFER_BLOCKING 0x0 ;  /* 0x0000000000007b1d */ /* 0x018fe20000010000 */
[----:B------:R-:W-:Y:S01]  /*1b40*/  @!P3 IMAD.MOV.U32 R2, RZ, RZ, 0x8000 ;  /* 0x00008000ff02b424 */ /* 0x000fe200078e00ff */
[----:B------:R-:W-:Y:S01]  /*1b50*/  ELECT P1, URZ, PT ;  /* 0x0000000000ff782f */ /* 0x000fe20003820000 */
[----:B------:R-:W-:-:S03]  /*1b60*/  ULOP3.LUT UR4, UR9, 0x1, URZ, 0xc0, !UPT ;  /* 0x0000000109047892 */ /* 0x000fc6000f8ec0ff */
[C---:B------:R-:W-:Y:S02]  /*1b70*/  ISETP.LT.U32.AND P1, PT, R20.reuse, 0x40, P1 ;  /* 0x000000401400780c */ /* 0x040fe40000f21070 */
[----:B------:R-:W-:Y:S01]  /*1b80*/  ELECT P0, URZ, PT ;  /* 0x0000000000ff782f */ /* 0x000fe20003800000 */
[----:B------:R-:W-:Y:S02]  /*1b90*/  ULEA UR16, UR4, UR8, 0xd ;  /* 0x0000000804107291 */ /* 0x000fe4000f8e68ff */
[----:B------:R-:W-:Y:S01]  /*1ba0*/  USHF.L.U32 UR18, UR4, 0x6, URZ ;  /* 0x0000000604127899 */ /* 0x000fe200080006ff */
[----:B------:R-:W-:-:S06]  /*1bb0*/  ISETP.LT.U32.AND P0, PT, R20, 0x40, P0 ;  /* 0x000000401400780c */ /* 0x000fcc0000701070 */
[----:B------:R-:W-:Y:S01]  /*1bc0*/  UMOV UR22, UR18 ;  /* 0x0000001200167c82 */ /* 0x000fe20008000000 */
[----:B------:R-:W-:Y:S01]  /*1bd0*/  VOTEU.ANY UP0, P1 ;  /* 0x0000000000ff7886 */ /* 0x000fe20000800100 */
[----:B------:R2:W-:Y:S01]  /*1be0*/  @!P3 SYNCS.ARRIVE.TRANS64 RZ, [UR8+0x20000], R2 ;  /* 0x02000002ffffb9a7 */ /* 0x0005e20008000008 */
[----:B------:R3:W-:Y:S06]  /*1bf0*/  MEMBAR.ALL.CTA ;  /* 0x0000000000007992 */ /* 0x0007ec0000008000 */
[----:B---3--:R-:W3:Y:S01]  /*1c00*/  FENCE.VIEW.ASYNC.S ;  /* 0x00000000000073c6 */ /* 0x008ee20000000000 */
[----:B------:R-:W-:Y:S01]  /*1c10*/  @UP0 UIADD3 UR17, UPT, UPT, UR8, 0x20000, URZ ;  /* 0x0002000008110890 */ /* 0x000fe2000fffe0ff */
[----:B---3--:R-:W-:Y:S01]  /*1c20*/  VOTEU.ANY UP0, P1 ;  /* 0x0000000000ff7886 */ /* 0x008fe20000800100 */
[----:B------:R-:W-:-:S05]  /*1c30*/  VOTEU.ANY UP1, P0 ;  /* 0x0000000000ff7886 */ /* 0x000fca0000020100 */
[----:B------:R-:W-:Y:S02]  /*1c40*/  @UP1 UIADD3 UR20, UPT, UPT, UR16, 0x10000, URZ ;  /* 0x0001000010141890 */ /* 0x000fe4000fffe0ff */
[----:B------:R-:W-:Y:S01]  /*1c50*/  @UP1 UIADD3 UR21, UPT, UPT, UR8, 0x20000, URZ ;  /* 0x0002000008151890 */ /* 0x000fe2000fffe0ff */
[----:B------:R-:W-:Y:S01]  /*1c60*/  VOTEU.ANY UP1, P0 ;  /* 0x0000000000ff7886 */ /* 0x000fe20000020100 */
[----:B------:R-:W-:Y:S06]  /*1c70*/  BAR.SYNC.DEFER_BLOCKING 0x0 ;  /* 0x0000000000007b1d */ /* 0x000fec0000010000 */
[----:B------:R2:W-:Y:S01]  /*1c80*/  @UP0 UTMALDG.2D [UR16], [UR6] ;  /* 0x00000010060005b4 */ /* 0x0005e20008008000 */
[----:B------:R-:W-:Y:S01]  /*1c90*/  UISETP.NE.U32.AND UP0, UPT, UR9, URZ, UPT ;  /* 0x000000ff0900728c */ /* 0x000fe2000bf05070 */
[----:B------:R-:W-:Y:S06]  /*1ca0*/  BAR.SYNC.DEFER_BLOCKING 0x0 ;  /* 0x0000000000007b1d */ /* 0x000fec0000010000 */
[----:B------:R2:W-:Y:S02]  /*1cb0*/  @UP1 UTMALDG.2D [UR20], [UR42] ;  /* 0x000000142a0015b4 */ /* 0x0005e40008008000 */
[----:B------:R-:W-:Y:S06]  /*1cc0*/  BAR.SYNC.DEFER_BLOCKING 0x0 ;  /* 0x0000000000007b1d */ /* 0x000fec0000010000 */
[----:B------:R-:W3:Y:S02]  /*1cd0*/  SYNCS.PHASECHK.TRANS64.TRYWAIT P0, [UR8+0x20000], RZ ;  /* 0x020000ffff0075a7 */ /* 0x000ee40008001108 */
[----:B--23--:R-:W-:Y:S05]  /*1ce0*/  @!P0 BRA `(.L_x_60) ;  /* 0x0000001000908947 */ /* 0x00cfea0003800000 */
.L_x_78:
[----:B------:R-:W-:Y:S05]  /*1cf0*/  BRA.U UP0, `(.L_x_61) ;  /* 0x0000000100c87547 */ /* 0x000fea000b800000 */
[----:B------:R-:W-:Y:S02]  /*1d00*/  USHF.R.U32.HI UR14, URZ, 0x4, UR8 ;  /* 0x00000004ff0e7899 */ /* 0x000fe40008011608 */
[----:B------:R-:W-:Y:S02]  /*1d10*/  UIADD3 UR15, UPT, UPT, UR8, 0x10000, URZ ;  /* 0x00010000080f7890 */ /* 0x000fe4000fffe0ff */
[----:B------:R-:W-:Y:S02]  /*1d20*/  USGXT.U32 UR14, UR14, 0xe ;  /* 0x0000000e0e0e789a */ /* 0x000fe40008000000 */
[----:B------:R-:W-:Y:S02]  /*1d30*/  USHF.R.U32.HI UR15, URZ, 0x4, UR15 ;  /* 0x00000004ff0f7899 */ /* 0x000fe4000801160f */
[----:B------:R-:W-:Y:S02]  /*1d40*/  UIADD3 UR50, UP0, UPT, UR14, 0x2, URZ ;  /* 0x000000020e327890 */ /* 0x000fe4000ff1e0ff */
[----:B------:R-:W-:Y:S01]  /*1d50*/  USGXT.U32 UR16, UR15, 0xe ;  /* 0x0000000e0f10789a */ /* 0x000fe20008000000 */
[----:B------:R-:W-:Y:S01]  /*1d60*/  UMOV UR4, URZ ;  /* 0x000000ff00047c82 */ /* 0x000fe20008000000 */
[----:B------:R-:W-:Y:S01]  /*1d70*/  UMOV UR5, URZ ;  /* 0x000000ff00057c82 */ /* 0x000fe20008000000 */
[----:B------:R-:W-:-:S02]  /*1d80*/  UIADD3.X UR51, UPT, UPT, UR4, 0x40004040, URZ, UP0, !UPT ;  /* 0x4000404004337890 */ /* 0x000fc400087fe4ff */
[----:B------:R-:W-:Y:S02]  /*1d90*/  UIADD3 UR48, UP0, UPT, UR16, 0x2, URZ ;  /* 0x0000000210307890 */ /* 0x000fe4000ff1e0ff */
[----:B------:R-:W-:Y:S02]  /*1da0*/  UIADD3.64 UR26, UPT, UPT, UR50, 0x4, URZ ;  /* 0x00000004321a7897 */ /* 0x000fe4000fffe0ff */
[----:B------:R-:W-:Y:S02]  /*1db0*/  UIADD3.X UR49, UPT, UPT, UR5, 0x40004040, URZ, UP0, !UPT ;  /* 0x4000404005317890 */ /* 0x000fe400087fe4ff */
[----:B------:R-:W-:Y:S02]  /*1dc0*/  UIADD3.64 UR4, UPT, UPT, UR50, 0x2, URZ ;  /* 0x0000000232047897 */ /* 0x000fe4000fffe0ff */
[----:B------:R-:W-:Y:S02]  /*1dd0*/  UIADD3.64 UR24, UPT, UPT, UR48, 0x2, URZ ;  /* 0x0000000230187897 */ /* 0x000fe4000fffe0ff */
[----:B------:R-:W-:-:S02]  /*1de0*/  UIADD3.64 UR28, UPT, UPT, UR48, 0x4, URZ ;  /* 0x00000004301c7897 */ /* 0x000fc4000fffe0ff */
[----:B------:R-:W-:Y:S02]  /*1df0*/  UIADD3.64 UR30, UPT, UPT, UR50, 0x1fe, URZ ;  /* 0x000001fe321e7897 */ /* 0x000fe4000fffe0ff */
[----:B------:R-:W-:Y:S02]  /*1e00*/  UIADD3.64 UR32, UPT, UPT, UR48, 0x1fe, URZ ;  /* 0x000001fe30207897 */ /* 0x000fe4000fffe0ff */
[----:B------:R-:W-:Y:S02]  /*1e10*/  UIADD3.64 UR34, UPT, UPT, UR50, 0x200, URZ ;  /* 0x0000020032227897 */ /* 0x000fe4000fffe0ff */
[----:B------:R-:W-:Y:S02]  /*1e20*/  UIADD3.64 UR36, UPT, UPT, UR48, 0x200, URZ ;  /* 0x0000020030247897 */ /* 0x000fe4000fffe0ff */
[----:B------:R-:W-:Y:S02]  /*1e30*/  UIADD3.64 UR38, UPT, UPT, UR50, 0x202, URZ ;  /* 0x0000020232267897 */ /* 0x000fe4000fffe0ff */
[----:B------:R-:W-:Y:S01]  /*1e40*/  UIADD3.64 UR40, UPT, UPT, UR48, 0x202, URZ ;  /* 0x0000020230287897 */ /* 0x000fe2000fffe0ff */
[----:B------:R-:W-:Y:S01]  /*1e50*/  UMOV UR20, 0x0 ;  /* 0x0000000000147882 */ /* 0x000fe20000000000 */
[----:B------:R-:W-:Y:S01]  /*1e60*/  UMOV UR21, 0x4100010 ;  /* 0x0410001000157882 */ /* 0x000fe20000000000 */
[----:B------:R-:W-:Y:S01]  /*1e70*/  UIADD3.64 UR44, UPT, UPT, UR50, 0x204, URZ ;  /* 0x00000204322c7897 */ /* 0x000fe2000fffe0ff */
[----:B------:R-:W-:Y:S01]  /*1e80*/  UMOV UR15, 0x40004040 ;  /* 0x40004040000f7882 */ /* 0x000fe20000000000 */
[----:B------:R-:W-:Y:S01]  /*1e90*/  UIADD3.64 UR46, UPT, UPT, UR48, 0x204, URZ ;  /* 0x00000204302e7897 */ /* 0x000fe2000fffe0ff */
[----:B------:R-:W-:Y:S01]  /*1ea0*/  UMOV UR17, 0x40004040 ;  /* 0x4000404000117882 */ /* 0x000fe20000000000 */
[----:B------:R-:W-:Y:S01]  /*1eb0*/  UMOV UR52, 0x0 ;  /* 0x0000000000347882 */ /* 0x000fe20000000000 */
[----:B------:R-:W-:Y:S01]  /*1ec0*/  UMOV UR53, 0x4100010 ;  /* 0x0410001000357882 */ /* 0x000fe20000000000 */
[----:B------:R-:W-:Y:S01]  /*1ed0*/  UMOV UR54, 0x0 ;  /* 0x0000000000367882 */ /* 0x000fe20000000000 */
[----:B------:R-:W-:Y:S01]  /*1ee0*/  UMOV UR55, 0x4100010 ;  /* 0x0410001000377882 */ /* 0x000fe20000000000 */
[----:B------:R2:W-:Y:S01]  /*1ef0*/  UTCHMMA gdesc[UR14], gdesc[UR16], tmem[UR11], tmem[UR20], idesc[UR21], !UPT ;  /* 0x00ff14100e0075ea */ /* 0x0005e2000f80000b */
[----:B------:R-:W-:Y:S01]  /*1f00*/  UMOV UR56, 0x0 ;  /* 0x0000000000387882 */ /* 0x000fe20000000000 */
[----:B------:R-:W-:Y:S01]  /*1f10*/  UMOV UR57, 0x4100010 ;  /* 0x0410001000397882 */ /* 0x000fe20000000000 */
[----:B------:R2:W-:Y:S01]  /*1f20*/  UTCHMMA gdesc[UR50], gdesc[UR48], tmem[UR11], tmem[UR52], idesc[UR53], UPT ;  /* 0x00ff3430320075ea */ /* 0x0005e2000b80000b */
        /* <DEDUP_REMOVED lines=12> */
[----:B------:R2:W-:Y:S01]  /*1ff0*/  UTCHMMA gdesc[UR38], gdesc[UR40], tmem[UR11], tmem[UR62], idesc[UR63], UPT ;  /* 0x00ff3e28260075ea */ /* 0x0005e2000b80000b */
[----:B------:R2:W-:Y:S01]  /*2000*/  UTCHMMA gdesc[UR44], gdesc[UR46], tmem[UR11], tmem[UR64], idesc[UR65], UPT ;  /* 0x00ff402e2c0075ea */ /* 0x0005e2000b80000b */
[----:B------:R-:W-:Y:S01]  /*2010*/  NOP ;  /* 0x0000000000007918 */ /* 0x000fe20000000000 */
.L_x_61:
[----:B------:R-:W-:Y:S01]  /*2020*/  ELECT P0, URZ, PT ;  /* 0x0000000000ff782f */ /* 0x000fe20003800000 */
[----:B--2---:R-:W-:Y:S01]  /*2030*/  UMOV UR4, UR10 ;  /* 0x0000000a00047c82 */ /* 0x004fe20008000000 */
[----:B------:R-:W-:Y:S02]  /*2040*/  UMOV UR5, URZ ;  /* 0x000000ff00057c82 */ /* 0x000fe40008000000 */
[----:B------:R-:W-:-:S13]  /*2050*/  ISETP.LT.U32.AND P0, PT, R20, 0x20, P0 ;  /* 0x000000201400780c */ /* 0x000fda0000701070 */
[----:B------:R-:W-:Y:S01]  /*2060*/  VOTEU.ANY UP0, P0 ;  /* 0x0000000000ff7886 */ /* 0x000fe20000000100 */
[----:B------:R-:W-:Y:S01]  /*2070*/  VOTEU.ANY UP1, P0 ;  /* 0x0000000000ff7886 */ /* 0x000fe20000020100 */
[----:B------:R-:W-:-:S03]  /*2080*/  ISETP.GE.U32.AND P0, PT, R6, 0x81, PT ;  /* 0x000000810600780c */ /* 0x000fc60003f06070 */
[----:B------:R-:W-:Y:S02]  /*2090*/  @UP0 UMOV UR4, UR4 ;  /* 0x0000000400040c82 */ /* 0x000fe40008000000 */
[----:B------:R2:W-:Y:S01]  /*20a0*/  @UP1 UTCBAR [UR4], URZ ;  /* 0x000000ff040013e9 */ /* 0x0005e200080000ff */
[----:B------:R-:W-:Y:S06]  /*20b0*/  BAR.SYNC.DEFER_BLOCKING 0x0 ;  /* 0x0000000000007b1d */ /* 0x000fec0000010000 */
[----:B------:R-:W3:Y:S02]  /*20c0*/  SYNCS.PHASECHK.TRANS64.TRYWAIT P1, [UR8+0x20020], RZ ;  /* 0x020020ffff0075a7 */ /* 0x000ee40008021108 */
[----:B--23--:R-:W-:Y:S05]  /*20d0*/  @!P1 BRA `(.L_x_62) ;  /* 0x0000000c00a09947 */ /* 0x00cfea0003800000 */
.L_x_79:
[----:B------:R-:W-:Y:S01]  /*20e0*/  IMAD.MOV.U32 R2, RZ, RZ, RZ ;  /* 0x000000ffff027224 */ /* 0x000fe200078e00ff */
[----:B------:R-:W-:Y:S06]  /*20f0*/  @!P0 BRA `(.L_x_59) ;  /* 0x0000000400d08947 */ /* 0x000fec0003800000 */
[----:B------:R-:W2:Y:S01]  /*2100*/  LDCU UR44, c[0x0][0x3a0] ;  /* 0x00007400ff2c77ac */ /* 0x000ea20008000800 */
[----:B------:R-:W-:Y:S01]  /*2110*/  UMOV UR45, 0x80 ;  /* 0x00000080002d7882 */ /* 0x000fe20000000000 */
[----:B------:R-:W-:-:S05]  /*2120*/  UMOV UR10, 0x1 ;  /* 0x00000001000a7882 */ /* 0x000fca0000000000 */
.L_x_66:
[----:B------:R-:W-:Y:S01]  /*2130*/  BAR.SYNC.DEFER_BLOCKING 0x0 ;  /* 0x0000000000007b1d */ /* 0x000fe20000010000 */
[----:B------:R-:W-:Y:S01]  /*2140*/  ULEA UR46, UR10, UR8, 0x3 ;  /* 0x000000080a2e7291 */ /* 0x000fe2000f8e18ff */
[----:B------:R-:W-:Y:S01]  /*2150*/  @!P3 IMAD.MOV.U32 R3, RZ, RZ, 0x8000 ;  /* 0x00008000ff03b424 */ /* 0x000fe200078e00ff */
[----:B------:R-:W-:Y:S01]  /*2160*/  ELECT P1, URZ, PT ;  /* 0x0000000000ff782f */ /* 0x000fe20003820000 */
[----:B------:R-:W-:-:S03]  /*2170*/  ULEA UR4, UR10, UR8, 0xe ;  /* 0x000000080a047291 */ /* 0x000fc6000f8e70ff */
[----:B------:R-:W-:Y:S01]  /*2180*/  ISETP.LT.U32.AND P1, PT, R20, 0x40, P1 ;  /* 0x000000401400780c */ /* 0x000fe20000f21070 */
[----:B------:R-:W-:Y:S01]  /*2190*/  ULOP3.LUT UR18, UR9, 0x1, URZ, 0xc0, !UPT ;  /* 0x0000000109127892 */ /* 0x000fe2000f8ec0ff */
[----:B------:R-:W-:-:S03]  /*21a0*/  ELECT P0, URZ, PT ;  /* 0x0000000000ff782f */ /* 0x000fc60003800000 */
[----:B------:R-:W-:Y:S02]  /*21b0*/  ULEA UR16, UR18, UR4, 0xd ;  /* 0x0000000412107291 */ /* 0x000fe4000f8e68ff */
[----:B------:R-:W-:Y:S01]  /*21c0*/  ULEA UR18, UR18, UR45, 0x6 ;  /* 0x0000002d12127291 */ /* 0x000fe2000f8e30ff */
[----:B------:R-:W-:-:S05]  /*21d0*/  ISETP.LT.U32.AND P0, PT, R20, 0x40, P0 ;  /* 0x000000401400780c */ /* 0x000fca0000701070 */
[----:B------:R-:W-:Y:S01]  /*21e0*/  VOTEU.ANY UP0, P1 ;  /* 0x0000000000ff7886 */ /* 0x000fe20000800100 */
[----:B------:R-:W-:Y:S01]  /*21f0*/  UMOV UR22, UR18 ;  /* 0x0000001200167c82 */ /* 0x000fe20008000000 */
[----:B------:R3:W-:Y:S01]  /*2200*/  @!P3 SYNCS.ARRIVE.TRANS64 RZ, [UR46+0x20000], R3 ;  /* 0x02000003ffffb9a7 */ /* 0x0007e2000800002e */
[----:B------:R4:W-:Y:S06]  /*2210*/  MEMBAR.ALL.CTA ;  /* 0x0000000000007992 */ /* 0x0009ec0000008000 */
[----:B----4-:R-:W4:Y:S01]  /*2220*/  FENCE.VIEW.ASYNC.S ;  /* 0x00000000000073c6 */ /* 0x010f220000000000 */
[----:B------:R-:W-:Y:S01]  /*2230*/  @UP0 UIADD3 UR17, UPT, UPT, UR46, 0x20000, URZ ;  /* 0x000200002e110890 */ /* 0x000fe2000fffe0ff */
[----:B----4-:R-:W-:Y:S01]  /*2240*/  VOTEU.ANY UP0, P1 ;  /* 0x0000000000ff7886 */ /* 0x010fe20000800100 */
[----:B------:R-:W-:Y:S01]  /*2250*/  VOTEU.ANY UP1, P0 ;  /* 0x0000000000ff7886 */ /* 0x000fe20000020100 */
[----:B---3--:R-:W-:-:S04]  /*2260*/  IMAD.U32 R3, R2, -0x80000000, RZ ;  /* 0x8000000002037824 */ /* 0x008fc800078e00ff */
        /* <DEDUP_REMOVED lines=9> */
[----:B------:R-:W4:Y:S02]  /*2300*/  SYNCS.PHASECHK.TRANS64.TRYWAIT P0, [UR46+0x20000], R3 ;  /* 0x02000003ff0075a7 */ /* 0x000f24000800112e */
[----:B---34-:R-:W-:Y:S05]  /*2310*/  @!P0 BRA `(.L_x_63) ;  /* 0x0000000c001c8947 */ /* 0x018fea0003800000 */
.L_x_80:
        /* <DEDUP_REMOVED lines=11> */
[----:B------:R-:W-:Y:S02]  /*23d0*/  UIADD3 UR60, UP3, UPT, UR20, 0x2, URZ ;  /* 0x00000002143c7890 */ /* 0x000fe4000ff7e0ff */
[----:B------:R-:W-:Y:S02]  /*23e0*/  UIADD3 UR62, UP4, UPT, UR20, 0x4, URZ ;  /* 0x00000004143e7890 */ /* 0x000fe4000ff9e0ff */
[----:B------:R-:W-:Y:S02]  /*23f0*/  UIADD3.X UR5, UPT, UPT, UR5, 0x40004040, URZ, UP0, !UPT ;  /* 0x4000404005057890 */ /* 0x000fe400087fe4ff */
[----:B------:R-:W-:Y:S02]  /*2400*/  UIADD3 UR64, UP5, UPT, UR20, 0x1fe, URZ ;  /* 0x000001fe14407890 */ /* 0x000fe4000ffbe0ff */
[----:B------:R-:W-:-:S02]  /*2410*/  UIADD3 UR66, UP0, UPT, UR20, 0x200, URZ ;  /* 0x0000020014427890 */ /* 0x000fc4000ff1e0ff */
[----:B------:R-:W-:Y:S02]  /*2420*/  UIADD3 UR68, UP1, UPT, UR20, 0x202, URZ ;  /* 0x0000020214447890 */ /* 0x000fe4000ff3e0ff */
[----:B------:R-:W-:Y:S02]  /*2430*/  UIADD3.X UR61, UPT, UPT, UR21, URZ, URZ, UP3, !UPT ;  /* 0x000000ff153d7290 */ /* 0x000fe40009ffe4ff */
[----:B------:R-:W-:Y:S02]  /*2440*/  UIADD3 UR38, UP2, UPT, UR20, 0x204, URZ ;  /* 0x0000020414267890 */ /* 0x000fe4000ff5e0ff */
[----:B------:R-:W-:Y:S02]  /*2450*/  UIADD3 UR28, UP3, UPT, UR4, 0x2, URZ ;  /* 0x00000002041c7890 */ /* 0x000fe4000ff7e0ff */
[----:B------:R-:W-:Y:S02]  /*2460*/  UIADD3.X UR63, UPT, UPT, UR21, URZ, URZ, UP4, !UPT ;  /* 0x000000ff153f7290 */ /* 0x000fe4000a7fe4ff */
[----:B------:R-:W-:-:S02]  /*2470*/  UIADD3 UR30, UP4, UPT, UR4, 0x4, URZ ;  /* 0x00000004041e7890 */ /* 0x000fc4000ff9e0ff */
[----:B------:R-:W-:Y:S02]  /*2480*/  UIADD3.X UR65, UPT, UPT, UR21, URZ, URZ, UP5, !UPT ;  /* 0x000000ff15417290 */ /* 0x000fe4000affe4ff */
[----:B------:R-:W-:Y:S02]  /*2490*/  UIADD3 UR32, UP5, UPT, UR4, 0x1fe, URZ ;  /* 0x000001fe04207890 */ /* 0x000fe4000ffbe0ff */
[----:B------:R-:W-:Y:S02]  /*24a0*/  UIADD3.X UR67, UPT, UPT, UR21, URZ, URZ, UP0, !UPT ;  /* 0x000000ff15437290 */ /* 0x000fe400087fe4ff */
[----:B------:R-:W-:Y:S02]  /*24b0*/  UIADD3 UR34, UP0, UPT, UR4, 0x200, URZ ;  /* 0x0000020004227890 */ /* 0x000fe4000ff1e0ff */
[----:B------:R-:W-:Y:S02]  /*24c0*/  UIADD3.X UR69, UPT, UPT, UR21, URZ, URZ, UP1, !UPT ;  /* 0x000000ff15457290 */ /* 0x000fe40008ffe4ff */
[----:B------:R-:W-:-:S02]  /*24d0*/  UIADD3 UR36, UP1, UPT, UR4, 0x202, URZ ;  /* 0x0000020204247890 */ /* 0x000fc4000ff3e0ff */
[----:B------:R-:W-:Y:S02]  /*24e0*/  UIADD3.X UR39, UPT, UPT, UR21, URZ, URZ, UP2, !UPT ;  /* 0x000000ff15277290 */ /* 0x000fe400097fe4ff */
[----:B------:R-:W-:Y:S02]  /*24f0*/  UIADD3.X UR29, UPT, UPT, UR5, URZ, URZ, UP3, !UPT ;  /* 0x000000ff051d7290 */ /* 0x000fe40009ffe4ff */
[----:B------:R-:W-:Y:S02]  /*2500*/  UIADD3 UR40, UP2, UPT, UR4, 0x204, URZ ;  /* 0x0000020404287890 */ /* 0x000fe4000ff5e0ff */
[----:B------:R-:W-:Y:S02]  /*2510*/  UIADD3.X UR31, UPT, UPT, UR5, URZ, URZ, UP4, !UPT ;  /* 0x000000ff051f7290 */ /* 0x000fe4000a7fe4ff */
[----:B------:R-:W-:Y:S02]  /*2520*/  UIADD3.X UR33, UPT, UPT, UR5, URZ, URZ, UP5, !UPT ;  /* 0x000000ff05217290 */ /* 0x000fe4000affe4ff */
[----:B------:R-:W-:-:S02]  /*2530*/  UIADD3.X UR35, UPT, UPT, UR5, URZ, URZ, UP0, !UPT ;  /* 0x000000ff05237290 */ /* 0x000fc400087fe4ff */
[----:B------:R-:W-:Y:S01]  /*2540*/  UIADD3.X UR37, UPT, UPT, UR5, URZ, URZ, UP1, !UPT ;  /* 0x000000ff05257290 */ /* 0x000fe20008ffe4ff */
[----:B------:R-:W-:Y:S01]  /*2550*/  UMOV UR14, 0x0 ;  /* 0x00000000000e7882 */ /* 0x000fe20000000000 */
[----:B------:R-:W-:Y:S01]  /*2560*/  UMOV UR15, 0x4100010 ;  /* 0x04100010000f7882 */ /* 0x000fe20000000000 */
[----:B------:R-:W-:Y:S01]  /*2570*/  UMOV UR17, 0x40004040 ;  /* 0x4000404000117882 */ /* 0x000fe20000000000 */
[----:B------:R-:W-:Y:S01]  /*2580*/  UMOV UR27, 0x40004040 ;  /* 0x40004040001b7882 */ /* 0x000fe20000000000 */
[----:B------:R-:W-:Y:S01]  /*2590*/  UIADD3.X UR41, UPT, UPT, UR5, URZ, URZ, UP2, !UPT ;  /* 0x000000ff05297290 */ /* 0x000fe200097fe4ff */
[----:B------:R3:W-:Y:S01]  /*25a0*/  UTCHMMA gdesc[UR16], gdesc[UR26], tmem[UR11], tmem[UR14], idesc[UR15], UPT ;  /* 0x00ff0e1a100075ea */ /* 0x0007e2000b80000b */
[----:B------:R-:W-:Y:S01]  /*25b0*/  UMOV UR24, 0x0 ;  /* 0x0000000000187882 */ /* 0x000fe20000000000 */
[----:B------:R-:W-:Y:S01]  /*25c0*/  UMOV UR25, 0x4100010 ;  /* 0x0410001000197882 */ /* 0x000fe20000000000 */
[----:B------:R-:W-:Y:S01]  /*25d0*/  UMOV UR48, 0x0 ;  /* 0x0000000000307882 */ /* 0x000fe20000000000 */
[----:B------:R-:W-:Y:S01]  /*25e0*/  UMOV UR49, 0x4100010 ;  /* 0x0410001000317882 */ /* 0x000fe20000000000 */
        /* <DEDUP_REMOVED lines=18> */
.L_x_64:
[----:B------:R-:W-:Y:S01]  /*2710*/  ELECT P0, URZ, PT ;  /* 0x0000000000ff782f */ /* 0x000fe20003800000 */
[----:B---3--:R-:W-:-:S03]  /*2720*/  UIADD3 UR4, UPT, UPT, UR46, 0x20020, URZ ;  /* 0x000200202e047890 */ /* 0x008fc6000fffe0ff */
[----:B------:R-:W-:Y:S01]  /*2730*/  ISETP.LT.U32.AND P0, PT, R20, 0x20, P0 ;  /* 0x000000201400780c */ /* 0x000fe20000701070 */
[----:B------:R-:W-:-:S12]  /*2740*/  UMOV UR5, URZ ;  /* 0x000000ff00057c82 */ /* 0x000fd80008000000 */
[----:B------:R-:W-:Y:S01]  /*2750*/  VOTEU.ANY UP0, P0 ;  /* 0x0000000000ff7886 */ /* 0x000fe20000000100 */
[----:B------:R-:W-:-:S04]  /*2760*/  VOTEU.ANY UP1, P0 ;  /* 0x0000000000ff7886 */ /* 0x000fc80000020100 */
[----:B------:R-:W-:Y:S02]  /*2770*/  @UP0 UMOV UR4, UR4 ;  /* 0x0000000400040c82 */ /* 0x000fe40008000000 */
[----:B------:R3:W-:Y:S01]  /*2780*/  @UP1 UTCBAR [UR4], URZ ;  /* 0x000000ff040013e9 */ /* 0x0007e200080000ff */
[----:B------:R-:W-:Y:S06]  /*2790*/  BAR.SYNC.DEFER_BLOCKING 0x0 ;  /* 0x0000000000007b1d */ /* 0x000fec0000010000 */
[----:B------:R-:W4:Y:S02]  /*27a0*/  SYNCS.PHASECHK.TRANS64.TRYWAIT P0, [UR46+0x20020], R3 ;  /* 0x02002003ff0075a7 */ /* 0x000f24000800112e */
[----:B---34-:R-:W-:Y:S05]  /*27b0*/  @!P0 BRA `(.L_x_65) ;  /* 0x0000000800008947 */ /* 0x018fea0003800000 */
.L_x_81:
[----:B------:R-:W-:Y:S02]  /*27c0*/  UIADD3 UR10, UPT, UPT, UR10, 0x1, URZ ;  /* 0x000000010a0a7890 */ /* 0x000fe4000fffe0ff */
[----:B------:R-:W-:Y:S02]  /*27d0*/  UIADD3 UR45, UPT, UPT, UR45, 0x80, URZ ;  /* 0x000000802d2d7890 */ /* 0x000fe4000fffe0ff */
[----:B------:R-:W-:-:S04]  /*27e0*/  UISETP.NE.U32.AND UP0, UPT, UR10, 0x4, UPT ;  /* 0x000000040a00788c */ /* 0x000fc8000bf05070 */
[----:B------:R-:W-:Y:S02]  /*27f0*/  USEL UR10, UR10, URZ, UP0 ;  /* 0x000000ff0a0a7287 */ /* 0x000fe40008000000 */
[----:B------:R-:W-:Y:S02]  /*2800*/  USEL UR4, URZ, 0x1, UP0 ;  /* 0x00000001ff047887 */ /* 0x000fe40008000000 */
[----:B--2---:R-:W-:-:S04]  /*2810*/  UISETP.GE.AND UP0, UPT, UR45, UR44, UPT ;  /* 0x0000002c2d00728c */ /* 0x004fc8000bf06270 */
[----:B------:R-:W-:-:S05]  /*2820*/  LOP3.LUT R2, R2, UR4, RZ, 0x3c, !PT ;  /* 0x0000000402027c12 */ /* 0x000fca000f8e3cff */
[----:B------:R-:W-:Y:S05]  /*2830*/  BRA.U !UP0, `(.L_x_66) ;  /* 0xfffffff9083c7547 */ /* 0x000fea000b83ffff */
.L_x_59:
[----:B---34-:R-:W-:Y:S06]  /*2840*/  BAR.SYNC.DEFER_BLOCKING 0x0 ;  /* 0x0000000000007b1d */ /* 0x018fec0000010000 */
[----:B------:R-:W-:Y:S04]  /*2850*/  BSSY.RECONVERGENT B5, `(.L_x_67) ;  /* 0x0000004000057945 */ /* 0x000fe80003800200 */
[----:B------:R-:W-:Y:S05]  /*2860*/  @P3 BRA `(.L_x_68) ;  /* 0x0000000000083947 */ /* 0x000fea0003800000 */
[----:B------:R-:W2:Y:S02]  /*2870*/  SYNCS.CCTL.IV [UR8+0x20000] ;  /* 0x02000000ff0079b1 */ /* 0x000ea40008000008 */
[----:B--2---:R-:W2:Y:S02]  /*2880*/  SYNCS.CCTL.IV [UR8+0x20020] ;  /* 0x02002000ff0079b1 */ /* 0x004ea40008000008 */
.L_x_68:
[----:B------:R-:W-:Y:S05]  /*2890*/  BSYNC.RECONVERGENT B5 ;  /* 0x0000000000057941 */ /* 0x000fea0003800200 */
.L_x_67:
[----:B--2---:R-:W-:Y:S06]  /*28a0*/  BAR.SYNC.DEFER_BLOCKING 0x0 ;  /* 0x0000000000007b1d */ /* 0x004fec0000010000 */
[----:B------:R-:W-:Y:S04]  /*28b0*/  BSSY.RECONVERGENT B5, `(.L_x_69) ;  /* 0x0000004000057945 */ /* 0x000fe80003800200 */
[----:B------:R-:W-:Y:S05]  /*28c0*/  @P3 BRA `(.L_x_70) ;  /* 0x0000000000083947 */ /* 0x000fea0003800000 */
[----:B------:R-:W2:Y:S02]  /*28d0*/  SYNCS.CCTL.IV [UR8+0x20008] ;  /* 0x02000800ff0079b1 */ /* 0x000ea40008000008 */
[----:B--2---:R-:W2:Y:S02]  /*28e0*/  SYNCS.CCTL.IV [UR8+0x20028] ;  /* 0x02002800ff0079b1 */ /* 0x004ea40008000008 */
.L_x_70:
[----:B------:R-:W-:Y:S05]  /*28f0*/  BSYNC.RECONVERGENT B5 ;  /* 0x0000000000057941 */ /* 0x000fea0003800200 */
.L_x_69:
[----:B--2---:R-:W-:Y:S06]  /*2900*/  BAR.SYNC.DEFER_BLOCKING 0x0 ;  /* 0x0000000000007b1d */ /* 0x004fec0000010000 */
[----:B------:R-:W-:Y:S04]  /*2910*/  BSSY.RECONVERGENT B5, `(.L_x_71) ;  /* 0x0000004000057945 */ /* 0x000fe80003800200 */
[----:B------:R-:W-:Y:S05]  /*2920*/  @P3 BRA `(.L_x_72) ;  /* 0x0000000000083947 */ /* 0x000fea0003800000 */
[----:B------:R-:W2:Y:S02]  /*2930*/  SYNCS.CCTL.IV [UR8+0x20010] ;  /* 0x02001000ff0079b1 */ /* 0x000ea40008000008 */
[----:B--2---:R-:W2:Y:S02]  /*2940*/  SYNCS.CCTL.IV [UR8+0x20030] ;  /* 0x02003000ff0079b1 */ /* 0x004ea40008000008 */
.L_x_72:
[----:B------:R-:W-:Y:S05]  /*2950*/  BSYNC.RECONVERGENT B5 ;  /* 0x0000000000057941 */ /* 0x000fea0003800200 */
.L_x_71:
[----:B--2---:R-:W-:Y:S06]  /*2960*/  BAR.SYNC.DEFER_BLOCKING 0x0 ;  /* 0x0000000000007b1d */ /* 0x004fec0000010000 */
[----:B------:R-:W-:Y:S04]  /*2970*/  BSSY.RECONVERGENT B5, `(.L_x_73) ;  /* 0x0000004000057945 */ /* 0x000fe80003800200 */
[----:B------:R-:W-:Y:S05]  /*2980*/  @P3 BRA `(.L_x_74) ;  /* 0x0000000000083947 */ /* 0x000fea0003800000 */
[----:B------:R-:W2:Y:S02]  /*2990*/  SYNCS.CCTL.IV [UR8+0x20018] ;  /* 0x02001800ff0079b1 */ /* 0x000ea40008000008 */
[----:B--2---:R-:W2:Y:S02]  /*29a0*/  SYNCS.CCTL.IV [UR8+0x20038] ;  /* 0x02003800ff0079b1 */ /* 0x004ea40008000008 */
.L_x_74:
[----:B------:R-:W-:Y:S05]  /*29b0*/  BSYNC.RECONVERGENT B5 ;  /* 0x0000000000057941 */ /* 0x000fea0003800200 */
.L_x_73:
[----:B------:R-:W-:Y:S01]  /*29c0*/  USHF.L.U32 UR4, UR9, 0x15, URZ ;  /* 0x0000001509047899 */ /* 0x000fe200080006ff */
[C---:B------:R-:W-:Y:S01]  /*29d0*/  IMAD.SHL.U32 R2, R0.reuse, 0x40, RZ ;  /* 0x0000004000027824 */ /* 0x040fe200078e00ff */
[----:B------:R-:W-:Y:S01]  /*29e0*/  USHF.L.U32 UR9, UR9, 0x3, URZ ;  /* 0x0000000309097899 */ /* 0x000fe200080006ff */
[C---:B------:R-:W-:Y:S01]  /*29f0*/  IMAD.SHL.U32 R21, R0.reuse, 0x2, RZ ;  /* 0x0000000200157824 */ /* 0x040fe200078e00ff */
[----:B------:R-:W-:Y:S01]  /*2a00*/  ULOP3.LUT UR4, UR4, 0x600000, URZ, 0xc0, !UPT ;  /* 0x0060000004047892 */ /* 0x000fe2000f8ec0ff */
[C---:B------:R-:W-:Y:S01]  /*2a10*/  IMAD.SHL.U32 R3, R0.reuse, 0x10, RZ ;  /* 0x0000001000037824 */ /* 0x040fe200078e00ff */
[----:B------:R-:W-:Y:S01]  /*2a20*/  ULOP3.LUT UR9, UR9, 0x20, URZ, 0xc0, !UPT ;  /* 0x0000002009097892 */ /* 0x000fe2000f8ec0ff */
[----:B------:R-:W-:Y:S01]  /*2a30*/  SHF.R.U32.HI R22, RZ, 0x1, R0 ;  /* 0x00000001ff167819 */ /* 0x000fe20000011600 */
[----:B------:R-:W-:Y:S01]  /*2a40*/  IMAD.SHL.U32 R0, R0, 0x80, RZ ;  /* 0x0000008000007824 */ /* 0x000fe200078e00ff */
[----:B------:R-:W-:Y:S01]  /*2a50*/  LOP3.LUT R2, R2, 0x1800, RZ, 0xc0, !PT ;  /* 0x0000180002027812 */ /* 0x000fe200078ec0ff */
[----:B------:R-:W-:Y:S01]  /*2a60*/  UIADD3 UR4, UPT, UPT, UR9, UR4, UR11 ;  /* 0x0000000409047290 */ /* 0x000fe2000fffe00b */
[----:B------:R-:W-:-:S02]  /*2a70*/  LOP3.LUT R21, R21, 0x20, RZ, 0xc0, !PT ;  /* 0x0000002015157812 */ /* 0x000fc400078ec0ff */
[----:B------:R-:W-:Y:S02]  /*2a80*/  ELECT P0, URZ, PT ;  /* 0x0000000000ff782f */ /* 0x000fe40003800000 */
[----:B------:R-:W-:Y:S01]  /*2a90*/  LOP3.LUT R2, R2, 0x70, R3, 0xf8, !PT ;  /* 0x0000007002027812 */ /* 0x000fe200078ef803 */
[----:B------:R-:W-:Y:S01]  /*2aa0*/  UMOV UR9, UR23 ;  /* 0x0000001700097c82 */ /* 0x000fe20008000000 */
[----:B------:R-:W-:Y:S01]  /*2ab0*/  LOP3.LUT R21, R21, 0x40, R22, 0xf8, !PT ;  /* 0x0000004015157812 */ /* 0x000fe200078ef816 */
[----:B------:R-:W-:Y:S01]  /*2ac0*/  UMOV UR10, UR19 ;  /* 0x00000013000a7c82 */ /* 0x000fe20008000000 */
[----:B------:R-:W-:Y:S01]  /*2ad0*/  ISETP.LT.U32.AND P0, PT, R20, 0x20, P0 ;  /* 0x000000201400780c */ /* 0x000fe20000701070 */
[----:B-----5:R-:W-:Y:S01]  /*2ae0*/  LDTM.16dp32bit_t0_t15.x16 R4, tmem[UR4] ;  /* 0x00000004000479ee */ /* 0x020fe20008a00000 */
[----:B------:R-:W3:Y:S01]  /*2af0*/  LDTM.16dp32bit_t16_t31.x16 R4, tmem[UR4+0x10] ;  /* 0x00001004000479ee */ /* 0x000ee20008a20000 */
[----:B------:R-:W-:Y:S01]  /*2b00*/  LOP3.LUT R21, R2, R21, RZ, 0x3c, !PT ;  /* 0x0000001502157212 */ /* 0x000fe200078e3cff */
[----:B------:R-:W-:-:S03]  /*2b10*/  NOP ;  /* 0x0000000000007918 */ /* 0x000fc60000000000 */
[----:B------:R-:W-:-:S04]  /*2b20*/  LOP3.LUT R0, R21, 0x780, R0, 0xf8, !PT ;  /* 0x0000078015007812 */ /* 0x000fc800078ef800 */
[----:B------:R-:W-:Y:S02]  /*2b30*/  LOP3.LUT R2, R0, 0x10, RZ, 0x3c, !PT ;  /* 0x0000001000027812 */ /* 0x000fe400078e3cff */
[----:B---3--:R-:W-:Y:S01]  /*2b40*/  VOTEU.ANY UP1, P0 ;  /* 0x0000000000ff7886 */ /* 0x008fe20000020100 */
[----:B------:R-:W-:Y:S01]  /*2b50*/  VOTEU.ANY UP0, P0 ;  /* 0x0000000000ff7886 */ /* 0x000fe20000000100 */
[----:B------:R-:W-:Y:S02]  /*2b60*/  F2FP.F16.F32.PACK_AB R4, R5, R4 ;  /* 0x000000040504723e */ /* 0x000fe400000000ff */
[----:B------:R-:W-:Y:S02]  /*2b70*/  F2FP.F16.F32.PACK_AB R5, R7, R6 ;  /* 0x000000060705723e */ /* 0x000fe400000000ff */
[----:B------:R-:W-:Y:S02]  /*2b80*/  F2FP.F16.F32.PACK_AB R12, R13, R12 ;  /* 0x0000000c0d0c723e */ /* 0x000fe400000000ff */
[----:B------:R-:W-:-:S02]  /*2b90*/  F2FP.F16.F32.PACK_AB R6, R9, R8 ;  /* 0x000000080906723e */ /* 0x000fc400000000ff */
[----:B------:R-:W-:Y:S02]  /*2ba0*/  F2FP.F16.F32.PACK_AB R7, R11, R10 ;  /* 0x0000000a0b07723e */ /* 0x000fe400000000ff */
[----:B------:R-:W-:Y:S02]  /*2bb0*/  F2FP.F16.F32.PACK_AB R13, R15, R14 ;  /* 0x0000000e0f0d723e */ /* 0x000fe400000000ff */
[----:B------:R-:W-:Y:S01]  /*2bc0*/  F2FP.F16.F32.PACK_AB R14, R17, R16 ;  /* 0x00000010110e723e */ /* 0x000fe200000000ff */
[----:B--2---:R2:W-:Y:S01]  /*2bd0*/  STS.128 [R0+UR8], R4 ;  /* 0x0000000400007988 */ /* 0x0045e20008000c08 */
[----:B------:R-:W-:-:S05]  /*2be0*/  F2FP.F16.F32.PACK_AB R15, R19, R18 ;  /* 0x00000012130f723e */ /* 0x000fca00000000ff */
[----:B------:R2:W-:Y:S01]  /*2bf0*/  STS.128 [R2+UR8], R12 ;  /* 0x0000000c02007988 */ /* 0x0005e20008000c08 */
[----:B------:R3:W-:Y:S06]  /*2c00*/  MEMBAR.ALL.CTA ;  /* 0x0000000000007992 */ /* 0x0007ec0000008000 */
[----:B---3--:R-:W3:Y:S02]  /*2c10*/  FENCE.VIEW.ASYNC.S ;  /* 0x00000000000073c6 */ /* 0x008ee40000000000 */
[----:B---3--:R-:W-:Y:S06]  /*2c20*/  BAR.SYNC.DEFER_BLOCKING 0x0 ;  /* 0x0000000000007b1d */ /* 0x008fec0000010000 */
[----:B------:R2:W-:Y:S01]  /*2c30*/  @UP1 UTMASTG.2D [UR8], [UR12] ;  /* 0x000000080c0013b5 */ /* 0x0005e20008008000 */
[----:B------:R0:W-:Y:S01]  /*2c40*/  UTMACMDFLUSH ;  /* 0x00000000000079b7 */ /* 0x0001e20000000000 */
[----:B------:R-:W-:-:S04]  /*2c50*/  DEPBAR.LE SB0, 0x0 ;  /* 0x000080000000791a */ /* 0x000fc80000000000 */
[----:B------:R-:W-:Y:S08]  /*2c60*/  BAR.SYNC.DEFER_BLOCKING 0x0 ;  /* 0x0000000000007b1d */ /* 0x000ff00000010000 */
[----:B------:R-:W-:Y:S06]  /*2c70*/  BAR.SYNC.DEFER_BLOCKING 0x0 ;  /* 0x0000000000007b1d */ /* 0x000fec0000010000 */
[----:B--2---:R-:W-:Y:S05]  /*2c80*/  @P2 BRA `(.L_x_75) ;  /* 0x0000000000a02947 */ /* 0x004fea0003800000 */
[----:B------:R-:W2:Y:S01]  /*2c90*/  S2UR UR5, SR_CgaCtaId ;  /* 0x00000000000579c3 */ /* 0x000ea20000008800 */
[----:B------:R-:W-:Y:S01]  /*2ca0*/  NOP ;  /* 0x0000000000007918 */ /* 0x000fe20000000000 */
[----:B------:R-:W-:Y:S01]  /*2cb0*/  UMOV UR4, 0x50 ;  /* 0x0000005000047882 */ /* 0x000fe20000000000 */
[----:B------:R-:W-:Y:S02]  /*2cc0*/  IMAD.U32 R0, RZ, RZ, UR11 ;  /* 0x0000000bff007e24 */ /* 0x000fe4000f8e00ff */
[----:B------:R-:W-:Y:S02]  /*2cd0*/  IMAD.MOV.U32 R3, RZ, RZ, 0x3 ;  /* 0x00000003ff037424 */ /* 0x000fe400078e00ff */
[----:B------:R-:W-:Y:S01]  /*2ce0*/  IMAD.MOV.U32 R7, RZ, RZ, 0x1 ;  /* 0x00000001ff077424 */ /* 0x000fe200078e00ff */
[----:B------:R-:W-:-:S04]  /*2cf0*/  LOP3.LUT R0, R0, 0xffff, RZ, 0xc0, !PT ;  /* 0x0000ffff00007812 */ /* 0x000fc800078ec0ff */
[----:B------:R-:W-:-:S05]  /*2d00*/  SHF.R.U32.HI R0, RZ, 0x5, R0 ;  /* 0x00000005ff007819 */ /* 0x000fca0000011600 */
[----:B------:R-:W-:Y:S01]  /*2d10*/  VIADD R2, R0, 0x10 ;  /* 0x0000001000027836 */ /* 0x000fe20000000000 */
[----:B------:R-:W-:Y:S01]  /*2d20*/  SHF.L.U32 R0, R3, R0, RZ ;  /* 0x0000000003007219 */ /* 0x000fe200000006ff */
[----:B--2---:R-:W-:-:S03]  /*2d30*/  ULEA UR6, UR5, UR4, 0x18 ;  /* 0x0000000405067291 */ /* 0x004fc6000f8ec0ff */
[----:B------:R-:W-:-:S04]  /*2d40*/  SHF.L.U32 R3, R7, R2, RZ ;  /* 0x0000000207037219 */ /* 0x000fc800000006ff */
[----:B------:R-:W-:Y:S02]  /*2d50*/  LOP3.LUT R0, R3, R0, RZ, 0xfc, !PT ;  /* 0x0000000003007212 */ /* 0x000fe400078efcff */
[----:B------:R-:W2:Y:S02]  /*2d60*/  LDS R5, [UR6] ;  /* 0x00000006ff057984 */ /* 0x000ea40008000800 */
[C---:B------:R-:W-:Y:S02]  /*2d70*/  LOP3.LUT R2, R0.reuse, 0xffff, RZ, 0xc0, !PT ;  /* 0x0000ffff00027812 */ /* 0x040fe400078ec0ff */
[----:B--2---:R-:W-:-:S04]  /*2d80*/  LOP3.LUT R3, R0, 0xffff, R5, 0x80, !PT ;  /* 0x0000ffff00037812 */ /* 0x004fc800078e8005 */
[----:B------:R-:W-:-:S13]  /*2d90*/  ISETP.NE.AND P0, PT, R3, R2, PT ;  /* 0x000000020300720c */ /* 0x000fda0003f05270 */
[----:B------:R-:W-:Y:S05]  /*2da0*/  @P0 BRA `(.L_x_76) ;  /* 0x0000000000500947 */ /* 0x000fea0003800000 */
[----:B------:R-:W-:Y:S02]  /*2db0*/  SHF.R.U32.HI R5, RZ, 0x10, R5 ;  /* 0x00000010ff057819 */ /* 0x000fe40000011605 */
[----:B------:R-:W-:-:S04]  /*2dc0*/  SHF.R.U32.HI R2, RZ, 0x10, R0 ;  /* 0x00000010ff027819 */ /* 0x000fc80000011600 */
[----:B------:R-:W-:-:S04]  /*2dd0*/  LOP3.LUT R5, R5, R2, RZ, 0xc0, !PT ;  /* 0x0000000205057212 */ /* 0x000fc800078ec0ff */
[----:B------:R-:W-:-:S13]  /*2de0*/  ISETP.NE.AND P0, PT, R5, R2, PT ;  /* 0x000000020500720c */ /* 0x000fda0003f05270 */
[----:B------:R-:W-:Y:S05]  /*2df0*/  @P0 BRA `(.L_x_77) ;  /* 0x0000000000300947 */ /* 0x000fea0003800000 */
[----:B------:R-:W-:Y:S01]  /*2e00*/  R2UR UR4, R0 ;  /* 0x00000000000472ca */ /* 0x000fe200000e0000 */
[----:B------:R-:W-:Y:S01]  /*2e10*/  VOTEU.ANY UR5, UPT, PT ;  /* 0x0000000000057886 */ /* 0x000fe200038e0100 */
[----:B------:R-:W2:Y:S01]  /*2e20*/  S2R R0, SR_LANEID ;  /* 0x0000000000007919 */ /* 0x000ea20000000000 */
[----:B------:R-:W-:-:S10]  /*2e30*/  UFLO.U32 UR5, UR5 ;  /* 0x00000005000572bd */ /* 0x000fd400080e0000 */
[----:B------:R-:W-:-:S06]  /*2e40*/  ULOP3.LUT UR4, URZ, UR4, URZ, 0x33, !UPT ;  /* 0x00000004ff047292 */ /* 0x000fcc000f8e33ff */
[----:B------:R-:W-:-:S04]  /*2e50*/  IMAD.U32 R2, RZ, RZ, UR4 ;  /* 0x00000004ff027e24 */ /* 0x000fc8000f8e00ff */
[----:B------:R-:W3:Y:S02]  /*2e60*/  REDUX UR7, R2 ;  /* 0x00000000020773c4 */ /* 0x000ee40000000000 */
[----:B------:R4:W-:Y:S01]  /*2e70*/  UTCATOMSWS.AND URZ, UR4 ;  /* 0x0000000400ff79e3 */ /* 0x0009e20008000000 */
[----:B--2---:R-:W-:Y:S01]  /*2e80*/  ISETP.EQ.U32.AND P0, PT, R0, UR5, PT ;  /* 0x0000000500007c0c */ /* 0x004fe2000bf02070 */
[----:B---3--:R-:W-:-:S12]  /*2e90*/  IMAD.U32 R0, RZ, RZ, UR7 ;  /* 0x00000007ff007e24 */ /* 0x008fd8000f8e00ff */
[----:B------:R4:W-:Y:S01]  /*2ea0*/  @P0 ATOMS.AND RZ, [UR6], R0 ;  /* 0x00000000ffff098c */ /* 0x0009e2000a800006 */
[----:B------:R-:W-:Y:S05]  /*2eb0*/  BRA `(.L_x_75) ;  /* 0x0000000000147947 */ /* 0x000fea0003800000 */
.L_x_77:
[----:B------:R-:W-:-:S07]  /*2ec0*/  MOV R2, 0x2ee0 ;  /* 0x00002ee000027802 */ /* 0x000fce0000000f00 */
[----:B-1----:R-:W-:Y:S05]  /*2ed0*/  CALL.REL.NOINC `($__internal_0_$__cuda_sm10x_tcgen05_guardrail_trap_col_being_dealloced_not_returned_by_alloc) ;  /* 0x0000000000447944 */ /* 0x002fea0003c00000 */
[----:B------:R-:W-:Y:S05]  /*2ee0*/  BRA `(.L_x_75) ;  /* 0x0000000000087947 */ /* 0x000fea0003800000 */
.L_x_76:
[----:B------:R-:W-:-:S07]  /*2ef0*/  MOV R2, 0x2f10 ;  /* 0x00002f1000027802 */ /* 0x000fce0000000f00 */
[----:B-1----:R-:W-:Y:S05]  /*2f00*/  CALL.REL.NOINC `($__internal_2_$__cuda_sm10x_tcgen05_guardrail_trap_unallocated_columns_being_dealloced) ;  /* 0x0000000000507944 */ /* 0x002fea0003c00000 */
.L_x_75:
[----:B------:R-:W-:Y:S01]  /*2f10*/  NOP ;  /* 0x0000000000007918 */ /* 0x000fe20000000000 */
[----:B----4-:R-:W-:Y:S05]  /*2f20*/  EXIT ;  /* 0x000000000000794d */ /* 0x010fea0003800000 */
.L_x_60:
[----:B------:R-:W2:Y:S02]  /*2f30*/  SYNCS.PHASECHK.TRANS64.TRYWAIT P0, [UR8+0x20000], RZ ;  /* 0x020000ffff0075a7 */ /* 0x000ea40008001108 */
[----:B--2---:R-:W-:Y:S05]  /*2f40*/  @!P0 BRA `(.L_x_60) ;  /* 0xfffffffc00f88947 */ /* 0x004fea000383ffff */
[----:B------:R-:W-:Y:S05]  /*2f50*/  BRA `(.L_x_78) ;  /* 0xffffffec00647947 */ /* 0x000fea000383ffff */
.L_x_62:
[----:B------:R-:W2:Y:S02]  /*2f60*/  SYNCS.PHASECHK.TRANS64.TRYWAIT P1, [UR8+0x20020], RZ ;  /* 0x020020ffff0075a7 */ /* 0x000ea40008021108 */
[----:B--2---:R-:W-:Y:S05]  /*2f70*/  @!P1 BRA `(.L_x_62) ;  /* 0xfffffffc00f89947 */ /* 0x004fea000383ffff */
[----:B------:R-:W-:Y:S05]  /*2f80*/  BRA `(.L_x_79) ;  /* 0xfffffff000547947 */ /* 0x000fea000383ffff */
.L_x_63:
[----:B------:R-:W3:Y:S02]  /*2f90*/  SYNCS.PHASECHK.TRANS64.TRYWAIT P0, [UR46+0x20000], R3 ;  /* 0x02000003ff0075a7 */ /* 0x000ee4000800112e */
[----:B---3--:R-:W-:Y:S05]  /*2fa0*/  @!P0 BRA `(.L_x_63) ;  /* 0xfffffffc00f88947 */ /* 0x008fea000383ffff */
[----:B------:R-:W-:Y:S05]  /*2fb0*/  BRA `(.L_x_80) ;  /* 0xfffffff000d87947 */ /* 0x000fea000383ffff */
.L_x_65:
[----:B------:R-:W3:Y:S02]  /*2fc0*/  SYNCS.PHASECHK.TRANS64.TRYWAIT P0, [UR46+0x20020], R3 ;  /* 0x02002003ff0075a7 */ /* 0x000ee4000800112e */
[----:B---3--:R-:W-:Y:S05]  /*2fd0*/  @!P0 BRA `(.L_x_65) ;  /* 0xfffffffc00f88947 */ /* 0x008fea000383ffff */
[----:B------:R-:W-:Y:S05]  /*2fe0*/  BRA `(.L_x_81) ;  /* 0xfffffff400f47947 */ /* 0x000fea000383ffff */
        .weak           $__internal_0_$__cuda_sm10x_tcgen05_guardrail_trap_col_being_dealloced_not_returned_by_alloc
        .type           $__internal_0_$__cuda_sm10x_tcgen05_guardrail_trap_col_being_dealloced_not_returned_by_alloc,@function
        .size           $__internal_0_$__cuda_sm10x_tcgen05_guardrail_trap_col_being_dealloced_not_returned_by_alloc,($__internal_1_$__cuda_sm10x_tcgen05_guardrail_trap_phase_invalid_during_alloc - $__internal_0_$__cuda_sm10x_tcgen05_guardrail_trap_col_being_dealloced_not_returned_by_alloc)
$__internal_0_$__cuda_sm10x_tcgen05_guardrail_trap_col_being_dealloced_not_returned_by_alloc:
[----:B------:R-:W-:Y:S05]  /*2ff0*/  BPT.TRAP 0x1 ;  /* 0x000000040000795c */ /* 0x000fea0000300000 */
[----:B------:R-:W-:-:S04]  /*3000*/  IMAD.MOV.U32 R3, RZ, RZ, 0x0 ;  /* 0x00000000ff037424 */ /* 0x000fc800078e00ff */
[----:B------:R-:W-:Y:S05]  /*3010*/  RET.REL.NODEC R2 `(gluon_tcgen05) ;  /* 0xffffffcc02f87950 */ /* 0x000fea0003c3ffff */
        .weak           $__internal_1_$__cuda_sm10x_tcgen05_guardrail_trap_phase_invalid_during_alloc
        .type           $__internal_1_$__cuda_sm10x_tcgen05_guardrail_trap_phase_invalid_during_alloc,@function
        .size           $__internal_1_$__cuda_sm10x_tcgen05_guardrail_trap_phase_invalid_during_alloc,($__internal_2_$__cuda_sm10x_tcgen05_guardrail_trap_unallocated_columns_being_dealloced - $__internal_1_$__cuda_sm10x_tcgen05_guardrail_trap_phase_invalid_during_alloc)
$__internal_1_$__cuda_sm10x_tcgen05_guardrail_trap_phase_invalid_during_alloc:
[----:B------:R-:W-:Y:S05]  /*3020*/  BPT.TRAP 0x1 ;  /* 0x000000040000795c */ /* 0x000fea0000300000 */
[----:B------:R-:W-:-:S04]  /*3030*/  IMAD.MOV.U32 R3, RZ, RZ, 0x0 ;  /* 0x00000000ff037424 */ /* 0x000fc800078e00ff */
[----:B------:R-:W-:Y:S05]  /*3040*/  RET.REL.NODEC R2 `(gluon_tcgen05) ;  /* 0xffffffcc02ec7950 */ /* 0x000fea0003c3ffff */
        .weak           $__internal_2_$__cuda_sm10x_tcgen05_guardrail_trap_unallocated_columns_being_dealloced
        .type           $__internal_2_$__cuda_sm10x_tcgen05_guardrail_trap_unallocated_columns_being_dealloced,@function
        .size           $__internal_2_$__cuda_sm10x_tcgen05_guardrail_trap_unallocated_columns_being_dealloced,(.L_x_85 - $__internal_2_$__cuda_sm10x_tcgen05_guardrail_trap_unallocated_columns_being_dealloced)
$__internal_2_$__cuda_sm10x_tcgen05_guardrail_trap_unallocated_columns_being_dealloced:
[----:B------:R-:W-:Y:S05]  /*3050*/  BPT.TRAP 0x1 ;  /* 0x000000040000795c */ /* 0x000fea0000300000 */
[----:B------:R-:W-:-:S04]  /*3060*/  IMAD.MOV.U32 R3, RZ, RZ, 0x0 ;  /* 0x00000000ff037424 */ /* 0x000fc800078e00ff */
[----:B------:R-:W-:Y:S05]  /*3070*/  RET.REL.NODEC R2 `(gluon_tcgen05) ;  /* 0xffffffcc02e07950 */ /* 0x000fea0003c3ffff */
.L_x_82:
[----:B------:R-:W-:-:S00]  /*3080*/  BRA `(.L_x_82) ;  /* 0xfffffffc00fc7947 */ /* 0x000fc0000383ffff */
[----:B------:R-:W-:-:S00]  /*3090*/  NOP ;  /* 0x0000000000007918 */ /* 0x000fc00000000000 */
        /* <DEDUP_REMOVED lines=14> */
.L_x_85:


//--------------------- .nv.shared.gluon_tcgen05  --------------------------
	.section	.nv.shared.gluon_tcgen05,"aw",@nobits
	.sectionflags	@""
	.align	16
	.zero		1024


//--------------------- .nv.shared.reserved.0     --------------------------
	.section	.nv.shared.reserved.0,"aw",@nobits
	.align	8
	.weak		__nv_reservedSMEM_offset_0_alias
	.size		__nv_reservedSMEM_offset_0_alias, 0, 64
	.other		__nv_reservedSMEM_offset_0_alias,@"STO_CUDA_RESERVED_SHARED STV_DEFAULT"
__nv_reservedSMEM_offset_0_alias:
	.zero		0
.nv.shared.reserved.0:
	.zero		64
	.weak		__nv_reservedSMEM_allocation_phase
	.type		__nv_reservedSMEM_allocation_phase,@object
	.size		__nv_reservedSMEM_allocation_phase,(.L_0 - __nv_reservedSMEM_allocation_phase)
__nv_reservedSMEM_allocation_phase:
	.zero		1
.L_0:
	.zero		7
	.weak		__nv_reservedSMEM_devtool_atexit_pc
	.type		__nv_reservedSMEM_devtool_atexit_pc,@object
	.size		__nv_reservedSMEM_devtool_atexit_pc,(__nv_reservedSMEM_allocation_mask - __nv_reservedSMEM_devtool_atexit_pc)
__nv_reservedSMEM_devtool_atexit_pc:
	.zero		8
	.weak		__nv_reservedSMEM_allocation_mask
	.type		__nv_reservedSMEM_allocation_mask,@object
	.size		__nv_reservedSMEM_allocation_mask,(.L_2 - __nv_reservedSMEM_allocation_mask)
__nv_reservedSMEM_allocation_mask:
	.zero		4
.L_2:


//--------------------- .nv.constant0.gluon_tcgen05 --------------------------
	.section	.nv.constant0.gluon_tcgen05,"a",@progbits
	.sectionflags	@""
	.align	4
.nv.constant0.gluon_tcgen05:
	.zero		976


//--------------------- SYMBOLS --------------------------

	.type		.nv.reservedSmem.offset0,@object
	.size		.nv.reservedSmem.offset0,0x4
	.type		.nv.reservedSmem.cap,@object
	.size		.nv.reservedSmem.cap,0x4
